//
// Generated by NVIDIA NVVM Compiler
//
// Compiler Build ID: CL-36424714
// Cuda compilation tools, release 13.0, V13.0.88
// Based on NVVM 20.0.0
//

.version 9.0
.target sm_100
.address_size 64

	// .globl	_Z15gpuYoloLayer_ncPKfPfPijjjjjjfS0_PKi

.visible .entry _Z15gpuYoloLayer_ncPKfPfPijjjjjjfS0_PKi(
	.param .u64 .ptr .align 1 _Z15gpuYoloLayer_ncPKfPfPijjjjjjfS0_PKi_param_0,
	.param .u64 .ptr .align 1 _Z15gpuYoloLayer_ncPKfPfPijjjjjjfS0_PKi_param_1,
	.param .u64 .ptr .align 1 _Z15gpuYoloLayer_ncPKfPfPijjjjjjfS0_PKi_param_2,
	.param .u32 _Z15gpuYoloLayer_ncPKfPfPijjjjjjfS0_PKi_param_3,
	.param .u32 _Z15gpuYoloLayer_ncPKfPfPijjjjjjfS0_PKi_param_4,
	.param .u32 _Z15gpuYoloLayer_ncPKfPfPijjjjjjfS0_PKi_param_5,
	.param .u32 _Z15gpuYoloLayer_ncPKfPfPijjjjjjfS0_PKi_param_6,
	.param .u32 _Z15gpuYoloLayer_ncPKfPfPijjjjjjfS0_PKi_param_7,
	.param .u32 _Z15gpuYoloLayer_ncPKfPfPijjjjjjfS0_PKi_param_8,
	.param .f32 _Z15gpuYoloLayer_ncPKfPfPijjjjjjfS0_PKi_param_9,
	.param .u64 .ptr .align 1 _Z15gpuYoloLayer_ncPKfPfPijjjjjjfS0_PKi_param_10,
	.param .u64 .ptr .align 1 _Z15gpuYoloLayer_ncPKfPfPijjjjjjfS0_PKi_param_11
)
{
	.reg .pred 	%p<44>;
	.reg .b32 	%r<255>;
	.reg .b32 	%f<124>;
	.reg .b64 	%rd<87>;

	ld.param.u64 	%rd6, [_Z15gpuYoloLayer_ncPKfPfPijjjjjjfS0_PKi_param_0];
	ld.param.u32 	%r88, [_Z15gpuYoloLayer_ncPKfPfPijjjjjjfS0_PKi_param_3];
	ld.param.u32 	%r89, [_Z15gpuYoloLayer_ncPKfPfPijjjjjjfS0_PKi_param_4];
	ld.param.u32 	%r90, [_Z15gpuYoloLayer_ncPKfPfPijjjjjjfS0_PKi_param_5];
	ld.param.u32 	%r93, [_Z15gpuYoloLayer_ncPKfPfPijjjjjjfS0_PKi_param_6];
	ld.param.u32 	%r92, [_Z15gpuYoloLayer_ncPKfPfPijjjjjjfS0_PKi_param_7];
	ld.param.u32 	%r94, [_Z15gpuYoloLayer_ncPKfPfPijjjjjjfS0_PKi_param_8];
	ld.param.f32 	%f22, [_Z15gpuYoloLayer_ncPKfPfPijjjjjjfS0_PKi_param_9];
	ld.param.u64 	%rd4, [_Z15gpuYoloLayer_ncPKfPfPijjjjjjfS0_PKi_param_10];
	ld.param.u64 	%rd5, [_Z15gpuYoloLayer_ncPKfPfPijjjjjjfS0_PKi_param_11];
	cvta.to.global.u64 	%rd1, %rd6;
	mov.u32 	%r95, %ctaid.x;
	mov.u32 	%r96, %ntid.x;
	mov.u32 	%r97, %tid.x;
	mad.lo.s32 	%r1, %r95, %r96, %r97;
	mov.u32 	%r98, %ctaid.y;
	mov.u32 	%r99, %ntid.y;
	mov.u32 	%r100, %tid.y;
	mad.lo.s32 	%r101, %r98, %r99, %r100;
	mov.u32 	%r102, %ctaid.z;
	mov.u32 	%r103, %ntid.z;
	mov.u32 	%r104, %tid.z;
	mad.lo.s32 	%r3, %r102, %r103, %r104;
	setp.ge.u32 	%p1, %r1, %r90;
	setp.ge.u32 	%p2, %r101, %r93;
	or.pred  	%p3, %p1, %p2;
	setp.ge.u32 	%p4, %r3, %r94;
	or.pred  	%p5, %p3, %p4;
	@%p5 bra 	$L__BB0_16;
	cvta.to.global.u64 	%rd7, %rd5;
	cvta.to.global.u64 	%rd8, %rd4;
	mul.lo.s32 	%r4, %r93, %r90;
	mad.lo.s32 	%r5, %r90, %r101, %r1;
	add.s32 	%r105, %r92, 5;
	mul.lo.s32 	%r6, %r105, %r3;
	add.s32 	%r106, %r6, 4;
	mad.lo.s32 	%r107, %r106, %r4, %r5;
	mul.wide.u32 	%rd9, %r107, 4;
	add.s64 	%rd10, %rd1, %rd9;
	ld.global.f32 	%f1, [%rd10];
	add.f32 	%f25, %f22, 0fBF800000;
	mad.lo.s32 	%r108, %r6, %r4, %r5;
	mul.wide.u32 	%rd11, %r108, 4;
	add.s64 	%rd12, %rd1, %rd11;
	ld.global.f32 	%f26, [%rd12];
	mul.f32 	%f27, %f22, %f26;
	fma.rn.f32 	%f28, %f25, 0fBF000000, %f27;
	cvt.rn.f32.u32 	%f29, %r1;
	add.f32 	%f30, %f28, %f29;
	cvt.rn.f32.u32 	%f31, %r88;
	mul.f32 	%f2, %f30, %f31;
	add.s32 	%r109, %r108, %r4;
	mul.wide.u32 	%rd13, %r109, 4;
	add.s64 	%rd14, %rd1, %rd13;
	ld.global.f32 	%f32, [%rd14];
	mul.f32 	%f33, %f22, %f32;
	fma.rn.f32 	%f34, %f25, 0fBF000000, %f33;
	cvt.rn.f32.u32 	%f35, %r101;
	add.f32 	%f36, %f34, %f35;
	cvt.rn.f32.u32 	%f37, %r89;
	mul.f32 	%f3, %f36, %f37;
	add.s32 	%r110, %r109, %r4;
	mul.wide.u32 	%rd15, %r110, 4;
	add.s64 	%rd16, %rd1, %rd15;
	ld.global.f32 	%f38, [%rd16];
	add.f32 	%f39, %f38, %f38;
	lg2.approx.f32 	%f40, %f39;
	add.f32 	%f41, %f40, %f40;
	ex2.approx.f32 	%f42, %f41;
	mul.wide.u32 	%rd17, %r3, 4;
	add.s64 	%rd18, %rd7, %rd17;
	ld.global.u32 	%r111, [%rd18];
	shl.b32 	%r112, %r111, 1;
	mul.wide.s32 	%rd19, %r112, 4;
	add.s64 	%rd20, %rd8, %rd19;
	ld.global.f32 	%f43, [%rd20];
	mul.f32 	%f4, %f42, %f43;
	add.s32 	%r113, %r110, %r4;
	mul.wide.u32 	%rd21, %r113, 4;
	add.s64 	%rd22, %rd1, %rd21;
	ld.global.f32 	%f44, [%rd22];
	add.f32 	%f45, %f44, %f44;
	lg2.approx.f32 	%f46, %f45;
	add.f32 	%f47, %f46, %f46;
	ex2.approx.f32 	%f48, %f47;
	ld.global.f32 	%f49, [%rd20+4];
	mul.f32 	%f5, %f48, %f49;
	setp.eq.s32 	%p6, %r92, 0;
	mov.f32 	%f123, 0fBF800000;
	mov.f32 	%f121, 0f00000000;
	@%p6 bra 	$L__BB0_15;
	and.b32  	%r7, %r92, 15;
	setp.lt.u32 	%p7, %r92, 16;
	mov.f32 	%f121, 0f00000000;
	mov.b32 	%r254, -1;
	mov.b32 	%r245, 0;
	@%p7 bra 	$L__BB0_5;
	and.b32  	%r245, %r92, -16;
	add.s32 	%r119, %r6, 6;
	mad.lo.s32 	%r120, %r93, %r119, %r101;
	mad.lo.s32 	%r238, %r90, %r120, %r1;
	add.s32 	%r121, %r6, 7;
	mad.lo.s32 	%r122, %r93, %r121, %r101;
	mad.lo.s32 	%r237, %r90, %r122, %r1;
	add.s32 	%r123, %r6, 8;
	mad.lo.s32 	%r124, %r93, %r123, %r101;
	mad.lo.s32 	%r236, %r90, %r124, %r1;
	add.s32 	%r125, %r6, 9;
	mad.lo.s32 	%r126, %r93, %r125, %r101;
	mad.lo.s32 	%r235, %r90, %r126, %r1;
	add.s32 	%r127, %r6, 10;
	mad.lo.s32 	%r128, %r93, %r127, %r101;
	mad.lo.s32 	%r234, %r90, %r128, %r1;
	add.s32 	%r129, %r6, 11;
	mad.lo.s32 	%r130, %r93, %r129, %r101;
	mad.lo.s32 	%r233, %r90, %r130, %r1;
	add.s32 	%r131, %r6, 12;
	mad.lo.s32 	%r132, %r93, %r131, %r101;
	mad.lo.s32 	%r232, %r90, %r132, %r1;
	add.s32 	%r133, %r6, 13;
	mad.lo.s32 	%r134, %r93, %r133, %r101;
	mad.lo.s32 	%r231, %r90, %r134, %r1;
	add.s32 	%r135, %r6, 14;
	mad.lo.s32 	%r136, %r93, %r135, %r101;
	mad.lo.s32 	%r230, %r90, %r136, %r1;
	add.s32 	%r137, %r6, 15;
	mad.lo.s32 	%r138, %r93, %r137, %r101;
	mad.lo.s32 	%r229, %r90, %r138, %r1;
	add.s32 	%r139, %r6, 16;
	mad.lo.s32 	%r140, %r93, %r139, %r101;
	mad.lo.s32 	%r228, %r90, %r140, %r1;
	add.s32 	%r141, %r6, 17;
	mad.lo.s32 	%r142, %r93, %r141, %r101;
	mad.lo.s32 	%r227, %r90, %r142, %r1;
	add.s32 	%r143, %r6, 18;
	mad.lo.s32 	%r144, %r93, %r143, %r101;
	mad.lo.s32 	%r226, %r90, %r144, %r1;
	add.s32 	%r145, %r6, 19;
	mad.lo.s32 	%r146, %r93, %r145, %r101;
	mad.lo.s32 	%r225, %r90, %r146, %r1;
	add.s32 	%r147, %r6, 20;
	mad.lo.s32 	%r148, %r93, %r147, %r101;
	mad.lo.s32 	%r224, %r90, %r148, %r1;
	add.s32 	%r149, %r6, 5;
	mad.lo.s32 	%r150, %r93, %r149, %r101;
	mad.lo.s32 	%r223, %r90, %r150, %r1;
	mov.f32 	%f121, 0f00000000;
	mov.b32 	%r254, -1;
	mov.b32 	%r239, 0;
$L__BB0_4:
	.pragma "nounroll";
	mul.wide.u32 	%rd23, %r223, 4;
	add.s64 	%rd24, %rd1, %rd23;
	ld.global.f32 	%f53, [%rd24];
	setp.gt.f32 	%p8, %f53, %f121;
	selp.f32 	%f54, %f53, %f121, %p8;
	selp.b32 	%r151, %r239, %r254, %p8;
	mul.wide.u32 	%rd25, %r238, 4;
	add.s64 	%rd26, %rd1, %rd25;
	ld.global.f32 	%f55, [%rd26];
	setp.gt.f32 	%p9, %f55, %f54;
	selp.f32 	%f56, %f55, %f54, %p9;
	add.s32 	%r152, %r239, 1;
	selp.b32 	%r153, %r152, %r151, %p9;
	mul.wide.u32 	%rd27, %r237, 4;
	add.s64 	%rd28, %rd1, %rd27;
	ld.global.f32 	%f57, [%rd28];
	setp.gt.f32 	%p10, %f57, %f56;
	selp.f32 	%f58, %f57, %f56, %p10;
	add.s32 	%r154, %r239, 2;
	selp.b32 	%r155, %r154, %r153, %p10;
	mul.wide.u32 	%rd29, %r236, 4;
	add.s64 	%rd30, %rd1, %rd29;
	ld.global.f32 	%f59, [%rd30];
	setp.gt.f32 	%p11, %f59, %f58;
	selp.f32 	%f60, %f59, %f58, %p11;
	add.s32 	%r156, %r239, 3;
	selp.b32 	%r157, %r156, %r155, %p11;
	mul.wide.u32 	%rd31, %r235, 4;
	add.s64 	%rd32, %rd1, %rd31;
	ld.global.f32 	%f61, [%rd32];
	setp.gt.f32 	%p12, %f61, %f60;
	selp.f32 	%f62, %f61, %f60, %p12;
	add.s32 	%r158, %r239, 4;
	selp.b32 	%r159, %r158, %r157, %p12;
	mul.wide.u32 	%rd33, %r234, 4;
	add.s64 	%rd34, %rd1, %rd33;
	ld.global.f32 	%f63, [%rd34];
	setp.gt.f32 	%p13, %f63, %f62;
	selp.f32 	%f64, %f63, %f62, %p13;
	add.s32 	%r160, %r239, 5;
	selp.b32 	%r161, %r160, %r159, %p13;
	mul.wide.u32 	%rd35, %r233, 4;
	add.s64 	%rd36, %rd1, %rd35;
	ld.global.f32 	%f65, [%rd36];
	setp.gt.f32 	%p14, %f65, %f64;
	selp.f32 	%f66, %f65, %f64, %p14;
	add.s32 	%r162, %r239, 6;
	selp.b32 	%r163, %r162, %r161, %p14;
	mul.wide.u32 	%rd37, %r232, 4;
	add.s64 	%rd38, %rd1, %rd37;
	ld.global.f32 	%f67, [%rd38];
	setp.gt.f32 	%p15, %f67, %f66;
	selp.f32 	%f68, %f67, %f66, %p15;
	add.s32 	%r164, %r239, 7;
	selp.b32 	%r165, %r164, %r163, %p15;
	mul.wide.u32 	%rd39, %r231, 4;
	add.s64 	%rd40, %rd1, %rd39;
	ld.global.f32 	%f69, [%rd40];
	setp.gt.f32 	%p16, %f69, %f68;
	selp.f32 	%f70, %f69, %f68, %p16;
	add.s32 	%r166, %r239, 8;
	selp.b32 	%r167, %r166, %r165, %p16;
	mul.wide.u32 	%rd41, %r230, 4;
	add.s64 	%rd42, %rd1, %rd41;
	ld.global.f32 	%f71, [%rd42];
	setp.gt.f32 	%p17, %f71, %f70;
	selp.f32 	%f72, %f71, %f70, %p17;
	add.s32 	%r168, %r239, 9;
	selp.b32 	%r169, %r168, %r167, %p17;
	mul.wide.u32 	%rd43, %r229, 4;
	add.s64 	%rd44, %rd1, %rd43;
	ld.global.f32 	%f73, [%rd44];
	setp.gt.f32 	%p18, %f73, %f72;
	selp.f32 	%f74, %f73, %f72, %p18;
	add.s32 	%r170, %r239, 10;
	selp.b32 	%r171, %r170, %r169, %p18;
	mul.wide.u32 	%rd45, %r228, 4;
	add.s64 	%rd46, %rd1, %rd45;
	ld.global.f32 	%f75, [%rd46];
	setp.gt.f32 	%p19, %f75, %f74;
	selp.f32 	%f76, %f75, %f74, %p19;
	add.s32 	%r172, %r239, 11;
	selp.b32 	%r173, %r172, %r171, %p19;
	mul.wide.u32 	%rd47, %r227, 4;
	add.s64 	%rd48, %rd1, %rd47;
	ld.global.f32 	%f77, [%rd48];
	setp.gt.f32 	%p20, %f77, %f76;
	selp.f32 	%f78, %f77, %f76, %p20;
	add.s32 	%r174, %r239, 12;
	selp.b32 	%r175, %r174, %r173, %p20;
	mul.wide.u32 	%rd49, %r226, 4;
	add.s64 	%rd50, %rd1, %rd49;
	ld.global.f32 	%f79, [%rd50];
	setp.gt.f32 	%p21, %f79, %f78;
	selp.f32 	%f80, %f79, %f78, %p21;
	add.s32 	%r176, %r239, 13;
	selp.b32 	%r177, %r176, %r175, %p21;
	mul.wide.u32 	%rd51, %r225, 4;
	add.s64 	%rd52, %rd1, %rd51;
	ld.global.f32 	%f81, [%rd52];
	setp.gt.f32 	%p22, %f81, %f80;
	selp.f32 	%f82, %f81, %f80, %p22;
	add.s32 	%r178, %r239, 14;
	selp.b32 	%r179, %r178, %r177, %p22;
	mul.wide.u32 	%rd53, %r224, 4;
	add.s64 	%rd54, %rd1, %rd53;
	ld.global.f32 	%f83, [%rd54];
	setp.gt.f32 	%p23, %f83, %f82;
	selp.f32 	%f121, %f83, %f82, %p23;
	add.s32 	%r180, %r239, 15;
	selp.b32 	%r254, %r180, %r179, %p23;
	shl.b32 	%r181, %r4, 4;
	add.s32 	%r238, %r238, %r181;
	add.s32 	%r237, %r237, %r181;
	add.s32 	%r236, %r236, %r181;
	add.s32 	%r235, %r235, %r181;
	add.s32 	%r234, %r234, %r181;
	add.s32 	%r233, %r233, %r181;
	add.s32 	%r232, %r232, %r181;
	add.s32 	%r231, %r231, %r181;
	add.s32 	%r230, %r230, %r181;
	add.s32 	%r229, %r229, %r181;
	add.s32 	%r228, %r228, %r181;
	add.s32 	%r227, %r227, %r181;
	add.s32 	%r226, %r226, %r181;
	add.s32 	%r225, %r225, %r181;
	add.s32 	%r224, %r224, %r181;
	add.s32 	%r223, %r223, %r181;
	add.s32 	%r239, %r239, 16;
	setp.ne.s32 	%p24, %r239, %r245;
	@%p24 bra 	$L__BB0_4;
$L__BB0_5:
	setp.eq.s32 	%p25, %r7, 0;
	@%p25 bra 	$L__BB0_14;
	add.s32 	%r64, %r6, 5;
	and.b32  	%r65, %r92, 7;
	setp.lt.u32 	%p26, %r7, 8;
	@%p26 bra 	$L__BB0_8;
	add.s32 	%r183, %r64, %r245;
	mad.lo.s32 	%r184, %r183, %r4, %r5;
	mul.wide.u32 	%rd55, %r184, 4;
	add.s64 	%rd56, %rd1, %rd55;
	ld.global.f32 	%f85, [%rd56];
	setp.gt.f32 	%p27, %f85, %f121;
	selp.f32 	%f86, %f85, %f121, %p27;
	selp.b32 	%r185, %r245, %r254, %p27;
	add.s32 	%r186, %r245, 1;
	add.s32 	%r187, %r184, %r4;
	mul.wide.u32 	%rd57, %r187, 4;
	add.s64 	%rd58, %rd1, %rd57;
	ld.global.f32 	%f87, [%rd58];
	setp.gt.f32 	%p28, %f87, %f86;
	selp.f32 	%f88, %f87, %f86, %p28;
	selp.b32 	%r188, %r186, %r185, %p28;
	add.s32 	%r189, %r245, 2;
	add.s32 	%r190, %r187, %r4;
	mul.wide.u32 	%rd59, %r190, 4;
	add.s64 	%rd60, %rd1, %rd59;
	ld.global.f32 	%f89, [%rd60];
	setp.gt.f32 	%p29, %f89, %f88;
	selp.f32 	%f90, %f89, %f88, %p29;
	selp.b32 	%r191, %r189, %r188, %p29;
	add.s32 	%r192, %r245, 3;
	add.s32 	%r193, %r190, %r4;
	mul.wide.u32 	%rd61, %r193, 4;
	add.s64 	%rd62, %rd1, %rd61;
	ld.global.f32 	%f91, [%rd62];
	setp.gt.f32 	%p30, %f91, %f90;
	selp.f32 	%f92, %f91, %f90, %p30;
	selp.b32 	%r194, %r192, %r191, %p30;
	add.s32 	%r195, %r245, 4;
	add.s32 	%r196, %r193, %r4;
	mul.wide.u32 	%rd63, %r196, 4;
	add.s64 	%rd64, %rd1, %rd63;
	ld.global.f32 	%f93, [%rd64];
	setp.gt.f32 	%p31, %f93, %f92;
	selp.f32 	%f94, %f93, %f92, %p31;
	selp.b32 	%r197, %r195, %r194, %p31;
	add.s32 	%r198, %r245, 5;
	add.s32 	%r199, %r196, %r4;
	mul.wide.u32 	%rd65, %r199, 4;
	add.s64 	%rd66, %rd1, %rd65;
	ld.global.f32 	%f95, [%rd66];
	setp.gt.f32 	%p32, %f95, %f94;
	selp.f32 	%f96, %f95, %f94, %p32;
	selp.b32 	%r200, %r198, %r197, %p32;
	add.s32 	%r201, %r245, 6;
	add.s32 	%r202, %r199, %r4;
	mul.wide.u32 	%rd67, %r202, 4;
	add.s64 	%rd68, %rd1, %rd67;
	ld.global.f32 	%f97, [%rd68];
	setp.gt.f32 	%p33, %f97, %f96;
	selp.f32 	%f98, %f97, %f96, %p33;
	selp.b32 	%r203, %r201, %r200, %p33;
	add.s32 	%r204, %r245, 7;
	add.s32 	%r205, %r202, %r4;
	mul.wide.u32 	%rd69, %r205, 4;
	add.s64 	%rd70, %rd1, %rd69;
	ld.global.f32 	%f99, [%rd70];
	setp.gt.f32 	%p34, %f99, %f98;
	selp.f32 	%f121, %f99, %f98, %p34;
	selp.b32 	%r254, %r204, %r203, %p34;
	add.s32 	%r245, %r245, 8;
$L__BB0_8:
	setp.eq.s32 	%p35, %r65, 0;
	@%p35 bra 	$L__BB0_14;
	and.b32  	%r71, %r92, 3;
	setp.lt.u32 	%p36, %r65, 4;
	@%p36 bra 	$L__BB0_11;
	add.s32 	%r207, %r64, %r245;
	mad.lo.s32 	%r208, %r207, %r4, %r5;
	mul.wide.u32 	%rd71, %r208, 4;
	add.s64 	%rd72, %rd1, %rd71;
	ld.global.f32 	%f101, [%rd72];
	setp.gt.f32 	%p37, %f101, %f121;
	selp.f32 	%f102, %f101, %f121, %p37;
	selp.b32 	%r209, %r245, %r254, %p37;
	add.s32 	%r210, %r245, 1;
	add.s32 	%r211, %r208, %r4;
	mul.wide.u32 	%rd73, %r211, 4;
	add.s64 	%rd74, %rd1, %rd73;
	ld.global.f32 	%f103, [%rd74];
	setp.gt.f32 	%p38, %f103, %f102;
	selp.f32 	%f104, %f103, %f102, %p38;
	selp.b32 	%r212, %r210, %r209, %p38;
	add.s32 	%r213, %r245, 2;
	add.s32 	%r214, %r211, %r4;
	mul.wide.u32 	%rd75, %r214, 4;
	add.s64 	%rd76, %rd1, %rd75;
	ld.global.f32 	%f105, [%rd76];
	setp.gt.f32 	%p39, %f105, %f104;
	selp.f32 	%f106, %f105, %f104, %p39;
	selp.b32 	%r215, %r213, %r212, %p39;
	add.s32 	%r216, %r245, 3;
	add.s32 	%r217, %r214, %r4;
	mul.wide.u32 	%rd77, %r217, 4;
	add.s64 	%rd78, %rd1, %rd77;
	ld.global.f32 	%f107, [%rd78];
	setp.gt.f32 	%p40, %f107, %f106;
	selp.f32 	%f121, %f107, %f106, %p40;
	selp.b32 	%r254, %r216, %r215, %p40;
	add.s32 	%r245, %r245, 4;
$L__BB0_11:
	setp.eq.s32 	%p41, %r71, 0;
	@%p41 bra 	$L__BB0_14;
	add.s32 	%r218, %r245, %r6;
	add.s32 	%r219, %r218, 5;
	mad.lo.s32 	%r220, %r93, %r219, %r101;
	mad.lo.s32 	%r251, %r90, %r220, %r1;
	neg.s32 	%r250, %r71;
$L__BB0_13:
	.pragma "nounroll";
	mul.wide.u32 	%rd79, %r251, 4;
	add.s64 	%rd80, %rd1, %rd79;
	ld.global.f32 	%f108, [%rd80];
	setp.gt.f32 	%p42, %f108, %f121;
	selp.f32 	%f121, %f108, %f121, %p42;
	selp.b32 	%r254, %r245, %r254, %p42;
	add.s32 	%r245, %r245, 1;
	add.s32 	%r251, %r251, %r4;
	add.s32 	%r250, %r250, 1;
	setp.ne.s32 	%p43, %r250, 0;
	@%p43 bra 	$L__BB0_13;
$L__BB0_14:
	cvt.rn.f32.s32 	%f123, %r254;
$L__BB0_15:
	ld.param.u64 	%rd86, [_Z15gpuYoloLayer_ncPKfPfPijjjjjjfS0_PKi_param_2];
	ld.param.u64 	%rd85, [_Z15gpuYoloLayer_ncPKfPfPijjjjjjfS0_PKi_param_1];
	cvta.to.global.u64 	%rd81, %rd86;
	atom.global.add.u32 	%r221, [%rd81], 1;
	mul.lo.s32 	%r222, %r221, 7;
	cvta.to.global.u64 	%rd82, %rd85;
	mul.wide.s32 	%rd83, %r222, 4;
	add.s64 	%rd84, %rd82, %rd83;
	cvt.rn.f32.u32 	%f109, %r90;
	div.rn.f32 	%f110, %f2, %f109;
	st.global.f32 	[%rd84], %f110;
	cvt.rn.f32.u32 	%f111, %r93;
	div.rn.f32 	%f112, %f3, %f111;
	st.global.f32 	[%rd84+4], %f112;
	st.global.f32 	[%rd84+8], %f4;
	st.global.f32 	[%rd84+12], %f5;
	st.global.f32 	[%rd84+16], %f121;
	st.global.f32 	[%rd84+20], %f123;
	st.global.f32 	[%rd84+24], %f1;
$L__BB0_16:
	ret;

}


// ===== COMPILED SASS (sm_100) =====

	.target	sm_100

	.elftype	@"ET_EXEC"


//--------------------- .note.nv.tkinfo           --------------------------
	.section	.note.nv.tkinfo,"",@"SHT_NOTE"
	.sectionflags	@"SHF_NOTE_NV_TKINFO"
	.tkinfo
        /*0018*/ 	.word	0x00000002
        /*0030*/ 	.string	""
        /*0030*/ 	.string	"ptxas"
        /*0030*/ 	.string	"Cuda compilation tools, release 13.0, V13.0.88"
        /*0030*/ 	.string	"Build cuda_13.0.r13.0/compiler.36424714_0"
        /*0030*/ 	.string	"-arch sm_100 -m 64 "



//--------------------- .note.nv.cuinfo           --------------------------
	.section	.note.nv.cuinfo,"",@"SHT_NOTE"
	.sectionflags	@"SHF_NOTE_NV_CUINFO"
        /*0018*/ 	.short	0x0002
        /*001a*/ 	.short	0x0064
        /*001c*/ 	.short	0x0082
	.zero		2


//--------------------- .nv.info                  --------------------------
	.section	.nv.info,"",@"SHT_CUDA_INFO"
	.align	4


	//----- nvinfo : EIATTR_REGCOUNT
	.align		4
        /*0000*/ 	.byte	0x04, 0x2f
        /*0002*/ 	.short	(.L_1 - .L_0)
	.align		4
.L_0:
        /*0004*/ 	.word	index@(_Z15gpuYoloLayer_ncPKfPfPijjjjjjfS0_PKi)
        /*0008*/ 	.word	0x00000028


	//----- nvinfo : EIATTR_FRAME_SIZE
	.align		4
.L_1:
        /*000c*/ 	.byte	0x04, 0x11
        /*000e*/ 	.short	(.L_3 - .L_2)
	.align		4
.L_2:
        /*0010*/ 	.word	index@($__internal_0_$__cuda_sm3x_div_rn_noftz_f32_slowpath)
        /*0014*/ 	.word	0x00000000


	//----- nvinfo : EIATTR_FRAME_SIZE
	.align		4
.L_3:
        /*0018*/ 	.byte	0x04, 0x11
        /*001a*/ 	.short	(.L_5 - .L_4)
	.align		4
.L_4:
        /*001c*/ 	.word	index@(_Z15gpuYoloLayer_ncPKfPfPijjjjjjfS0_PKi)
        /*0020*/ 	.word	0x00000000


	//----- nvinfo : EIATTR_MIN_STACK_SIZE
	.align		4
.L_5:
        /*0024*/ 	.byte	0x04, 0x12
        /*0026*/ 	.short	(.L_7 - .L_6)
	.align		4
.L_6:
        /*0028*/ 	.word	index@(_Z15gpuYoloLayer_ncPKfPfPijjjjjjfS0_PKi)
        /*002c*/ 	.word	0x00000000
.L_7:


//--------------------- .nv.compat                --------------------------
	.section	.nv.compat,"",@"SHT_CUDA_COMPAT_INFO"
	.align	4
        /*0000*/ 	.byte	0x02, 0x09, 0x00, 0x00, 0x02, 0x02, 0x01, 0x00, 0x02, 0x05, 0x05, 0x00, 0x03, 0x07, 0x01, 0x01
        /*0010*/ 	.byte	0x02, 0x03, 0x00, 0x00, 0x02, 0x06, 0x01, 0x00, 0x04, 0x0b, 0x08, 0x00, 0x01, 0x00, 0x00, 0x00
        /*0020*/ 	.byte	0x00, 0x00, 0x00, 0x00


//--------------------- .nv.info._Z15gpuYoloLayer_ncPKfPfPijjjjjjfS0_PKi --------------------------
	.section	.nv.info._Z15gpuYoloLayer_ncPKfPfPijjjjjjfS0_PKi,"",@"SHT_CUDA_INFO"
	.sectionflags	@""
	.align	4


	//----- nvinfo : EIATTR_CUDA_API_VERSION
	.align		4
        /*0000*/ 	.byte	0x04, 0x37
        /*0002*/ 	.short	(.L_9 - .L_8)
.L_8:
        /*0004*/ 	.word	0x00000082


	//----- nvinfo : EIATTR_KPARAM_INFO
	.align		4
.L_9:
        /*0008*/ 	.byte	0x04, 0x17
        /*000a*/ 	.short	(.L_11 - .L_10)
.L_10:
        /*000c*/ 	.word	0x00000000
        /*0010*/ 	.short	0x000b
        /*0012*/ 	.short	0x0040
        /*0014*/ 	.byte	0x00, 0xf5, 0x21, 0x00


	//----- nvinfo : EIATTR_KPARAM_INFO
	.align		4
.L_11:
        /*0018*/ 	.byte	0x04, 0x17
        /*001a*/ 	.short	(.L_13 - .L_12)
.L_12:
        /*001c*/ 	.word	0x00000000
        /*0020*/ 	.short	0x000a
        /*0022*/ 	.short	0x0038
        /*0024*/ 	.byte	0x00, 0xf5, 0x21, 0x00


	//----- nvinfo : EIATTR_KPARAM_INFO
	.align		4
.L_13:
        /*0028*/ 	.byte	0x04, 0x17
        /*002a*/ 	.short	(.L_15 - .L_14)
.L_14:
        /*002c*/ 	.word	0x00000000
        /*0030*/ 	.short	0x0009
        /*0032*/ 	.short	0x0030
        /*0034*/ 	.byte	0x00, 0xf0, 0x11, 0x00


	//----- nvinfo : EIATTR_KPARAM_INFO
	.align		4
.L_15:
        /*0038*/ 	.byte	0x04, 0x17
        /*003a*/ 	.short	(.L_17 - .L_16)
.L_16:
        /*003c*/ 	.word	0x00000000
        /*0040*/ 	.short	0x0008
        /*0042*/ 	.short	0x002c
        /*0044*/ 	.byte	0x00, 0xf0, 0x11, 0x00


	//----- nvinfo : EIATTR_KPARAM_INFO
	.align		4
.L_17:
        /*0048*/ 	.byte	0x04, 0x17
        /*004a*/ 	.short	(.L_19 - .L_18)
.L_18:
        /*004c*/ 	.word	0x00000000
        /*0050*/ 	.short	0x0007
        /*0052*/ 	.short	0x0028
        /*0054*/ 	.byte	0x00, 0xf0, 0x11, 0x00


	//----- nvinfo : EIATTR_KPARAM_INFO
	.align		4
.L_19:
        /*0058*/ 	.byte	0x04, 0x17
        /*005a*/ 	.short	(.L_21 - .L_20)
.L_20:
        /*005c*/ 	.word	0x00000000
        /*0060*/ 	.short	0x0006
        /*0062*/ 	.short	0x0024
        /*0064*/ 	.byte	0x00, 0xf0, 0x11, 0x00


	//----- nvinfo : EIATTR_KPARAM_INFO
	.align		4
.L_21:
        /*0068*/ 	.byte	0x04, 0x17
        /*006a*/ 	.short	(.L_23 - .L_22)
.L_22:
        /*006c*/ 	.word	0x00000000
        /*0070*/ 	.short	0x0005
        /*0072*/ 	.short	0x0020
        /*0074*/ 	.byte	0x00, 0xf0, 0x11, 0x00


	//----- nvinfo : EIATTR_KPARAM_INFO
	.align		4
.L_23:
        /*0078*/ 	.byte	0x04, 0x17
        /*007a*/ 	.short	(.L_25 - .L_24)
.L_24:
        /*007c*/ 	.word	0x00000000
        /*0080*/ 	.short	0x0004
        /*0082*/ 	.short	0x001c
        /*0084*/ 	.byte	0x00, 0xf0, 0x11, 0x00


	//----- nvinfo : EIATTR_KPARAM_INFO
	.align		4
.L_25:
        /*0088*/ 	.byte	0x04, 0x17
        /*008a*/ 	.short	(.L_27 - .L_26)
.L_26:
        /*008c*/ 	.word	0x00000000
        /*0090*/ 	.short	0x0003
        /*0092*/ 	.short	0x0018
        /*0094*/ 	.byte	0x00, 0xf0, 0x11, 0x00


	//----- nvinfo : EIATTR_KPARAM_INFO
	.align		4
.L_27:
        /*0098*/ 	.byte	0x04, 0x17
        /*009a*/ 	.short	(.L_29 - .L_28)
.L_28:
        /*009c*/ 	.word	0x00000000
        /*00a0*/ 	.short	0x0002
        /*00a2*/ 	.short	0x0010
        /*00a4*/ 	.byte	0x00, 0xf5, 0x21, 0x00


	//----- nvinfo : EIATTR_KPARAM_INFO
	.align		4
.L_29:
        /*00a8*/ 	.byte	0x04, 0x17
        /*00aa*/ 	.short	(.L_31 - .L_30)
.L_30:
        /*00ac*/ 	.word	0x00000000
        /*00b0*/ 	.short	0x0001
        /*00b2*/ 	.short	0x0008
        /*00b4*/ 	.byte	0x00, 0xf5, 0x21, 0x00


	//----- nvinfo : EIATTR_KPARAM_INFO
	.align		4
.L_31:
        /*00b8*/ 	.byte	0x04, 0x17
        /*00ba*/ 	.short	(.L_33 - .L_32)
.L_32:
        /*00bc*/ 	.word	0x00000000
        /*00c0*/ 	.short	0x0000
        /*00c2*/ 	.short	0x0000
        /*00c4*/ 	.byte	0x00, 0xf5, 0x21, 0x00


	//----- nvinfo : EIATTR_SPARSE_MMA_MASK
	.align		4
.L_33:
        /*00c8*/ 	.byte	0x03, 0x50
        /*00ca*/ 	.short	0x0000


	//----- nvinfo : EIATTR_MAXREG_COUNT
	.align		4
        /*00cc*/ 	.byte	0x03, 0x1b
        /*00ce*/ 	.short	0x00ff


	//----- nvinfo : EIATTR_MERCURY_ISA_VERSION
	.align		4
        /*00d0*/ 	.byte	0x03, 0x5f
        /*00d2*/ 	.short	0x0101


	//----- nvinfo : EIATTR_INT_WARP_WIDE_INSTR_OFFSETS
	.align		4
        /*00d4*/ 	.byte	0x04, 0x31
        /*00d6*/ 	.short	(.L_35 - .L_34)


	//   ....[0]....
.L_34:
        /*00d8*/ 	.word	0x00001670


	//   ....[1]....
        /*00dc*/ 	.word	0x000017a0


	//----- nvinfo : EIATTR_VRC_CTA_INIT_COUNT
	.align		4
.L_35:
        /*00e0*/ 	.byte	0x02, 0x4a
	.zero		1
	.zero		1


	//----- nvinfo : EIATTR_EXIT_INSTR_OFFSETS
	.align		4
        /*00e4*/ 	.byte	0x04, 0x1c
        /*00e6*/ 	.short	(.L_37 - .L_36)


	//   ....[0]....
.L_36:
        /*00e8*/ 	.word	0x00000120


	//   ....[1]....
        /*00ec*/ 	.word	0x000019b0


	//----- nvinfo : EIATTR_CRS_STACK_SIZE
	.align		4
.L_37:
        /*00f0*/ 	.byte	0x04, 0x1e
        /*00f2*/ 	.short	(.L_39 - .L_38)
.L_38:
        /*00f4*/ 	.word	0x00000000


	//----- nvinfo : EIATTR_CBANK_PARAM_SIZE
	.align		4
.L_39:
        /*00f8*/ 	.byte	0x03, 0x19
        /*00fa*/ 	.short	0x0048


	//----- nvinfo : EIATTR_PARAM_CBANK
	.align		4
        /*00fc*/ 	.byte	0x04, 0x0a
        /*00fe*/ 	.short	(.L_41 - .L_40)
	.align		4
.L_40:
        /*0100*/ 	.word	index@(.nv.constant0._Z15gpuYoloLayer_ncPKfPfPijjjjjjfS0_PKi)
        /*0104*/ 	.short	0x0380
        /*0106*/ 	.short	0x0048


	//----- nvinfo : EIATTR_SW_WAR
	.align		4
.L_41:
        /*0108*/ 	.byte	0x04, 0x36
        /*010a*/ 	.short	(.L_43 - .L_42)
.L_42:
        /*010c*/ 	.word	0x00000008
.L_43:


//--------------------- .nv.callgraph             --------------------------
	.section	.nv.callgraph,"",@"SHT_CUDA_CALLGRAPH"
	.align	4
	.sectionentsize	8
	.align		4
        /*0000*/ 	.word	0x00000000
	.align		4
        /*0004*/ 	.word	0xffffffff
	.align		4
        /*0008*/ 	.word	0x00000000
	.align		4
        /*000c*/ 	.word	0xfffffffe
	.align		4
        /*0010*/ 	.word	0x00000000
	.align		4
        /*0014*/ 	.word	0xfffffffd
	.align		4
        /*0018*/ 	.word	0x00000000
	.align		4
        /*001c*/ 	.word	0xfffffffc


//--------------------- .text._Z15gpuYoloLayer_ncPKfPfPijjjjjjfS0_PKi --------------------------
	.section	.text._Z15gpuYoloLayer_ncPKfPfPijjjjjjfS0_PKi,"ax",@progbits
	.align	128
        .global         _Z15gpuYoloLayer_ncPKfPfPijjjjjjfS0_PKi
        .type           _Z15gpuYoloLayer_ncPKfPfPijjjjjjfS0_PKi,@function
        .size           _Z15gpuYoloLayer_ncPKfPfPijjjjjjfS0_PKi,(.L_x_23 - _Z15gpuYoloLayer_ncPKfPfPijjjjjjfS0_PKi)
        .other          _Z15gpuYoloLayer_ncPKfPfPijjjjjjfS0_PKi,@"STO_CUDA_ENTRY STV_DEFAULT"
_Z15gpuYoloLayer_ncPKfPfPijjjjjjfS0_PKi:
.text._Z15gpuYoloLayer_ncPKfPfPijjjjjjfS0_PKi:
[----:B------:R-:W-:Y:S01]  /*0000*/  LDC R1, c[0x0][0x37c] ;  /* 0x0000df00ff017b82 */ /* 0x000fe20000000800 */
[----:B------:R-:W0:Y:S07]  /*0010*/  S2R R0, SR_TID.Y ;  /* 0x0000000000007919 */ /* 0x000e2e0000002200 */
[----:B------:R-:W1:Y:S01]  /*0020*/  LDC R4, c[0x0][0x360] ;  /* 0x0000d800ff047b82 */ /* 0x000e620000000800 */
[----:B------:R-:W2:Y:S01]  /*0030*/  LDCU.64 UR10, c[0x0][0x3a0] ;  /* 0x00007400ff0a77ac */ /* 0x000ea20008000a00 */
[----:B------:R-:W1:Y:S01]  /*0040*/  S2R R5, SR_TID.X ;  /* 0x0000000000057919 */ /* 0x000e620000002100 */
[----:B------:R-:W3:Y:S01]  /*0050*/  LDCU UR7, c[0x0][0x3ac] ;  /* 0x00007580ff0777ac */ /* 0x000ee20008000800 */
[----:B------:R-:W4:Y:S04]  /*0060*/  S2R R7, SR_TID.Z ;  /* 0x0000000000077919 */ /* 0x000f280000002300 */
[----:B------:R-:W0:Y:S08]  /*0070*/  S2UR UR5, SR_CTAID.Y ;  /* 0x00000000000579c3 */ /* 0x000e300000002600 */
[----:B------:R-:W0:Y:S08]  /*0080*/  LDC R3, c[0x0][0x364] ;  /* 0x0000d900ff037b82 */ /* 0x000e300000000800 */
[----:B------:R-:W1:Y:S08]  /*0090*/  S2UR UR4, SR_CTAID.X ;  /* 0x00000000000479c3 */ /* 0x000e700000002500 */
[----:B------:R-:W4:Y:S08]  /*00a0*/  S2UR UR6, SR_CTAID.Z ;  /* 0x00000000000679c3 */ /* 0x000f300000002700 */
[----:B------:R-:W4:Y:S01]  /*00b0*/  LDC R2, c[0x0][0x368] ;  /* 0x0000da00ff027b82 */ /* 0x000f220000000800 */
[----:B0-----:R-:W-:-:S05]  /*00c0*/  IMAD R3, R3, UR5, R0 ;  /* 0x0000000503037c24 */ /* 0x001fca000f8e0200 */
[----:B--2---:R-:W-:Y:S01]  /*00d0*/  ISETP.GE.U32.AND P0, PT, R3, UR11, PT ;  /* 0x0000000b03007c0c */ /* 0x004fe2000bf06070 */
[----:B-1----:R-:W-:-:S05]  /*00e0*/  IMAD R4, R4, UR4, R5 ;  /* 0x0000000404047c24 */ /* 0x002fca000f8e0205 */
[----:B------:R-:W-:Y:S01]  /*00f0*/  ISETP.GE.U32.OR P0, PT, R4, UR10, P0 ;  /* 0x0000000a04007c0c */ /* 0x000fe20008706470 */
[----:B----4-:R-:W-:-:S05]  /*0100*/  IMAD R5, R2, UR6, R7 ;  /* 0x0000000602057c24 */ /* 0x010fca000f8e0207 */
[----:B---3--:R-:W-:-:S13]  /*0110*/  ISETP.GE.U32.OR P0, PT, R5, UR7, P0 ;  /* 0x0000000705007c0c */ /* 0x008fda0008706470 */
[----:B------:R-:W-:Y:S05]  /*0120*/  @P0 EXIT ;  /* 0x000000000000094d */ /* 0x000fea0003800000 */
[----:B------:R-:W0:Y:S01]  /*0130*/  LDC.64 R8, c[0x0][0x3c0] ;  /* 0x0000f000ff087b82 */ /* 0x000e220000000a00 */
[----:B------:R-:W1:Y:S01]  /*0140*/  LDCU.64 UR8, c[0x0][0x358] ;  /* 0x00006b00ff0877ac */ /* 0x000e620008000a00 */
[----:B------:R-:W2:Y:S06]  /*0150*/  LDCU UR4, c[0x0][0x3a8] ;  /* 0x00007500ff0477ac */ /* 0x000eac0008000800 */
[----:B------:R-:W3:Y:S01]  /*0160*/  LDC.64 R18, c[0x0][0x380] ;  /* 0x0000e000ff127b82 */ /* 0x000ee20000000a00 */
[----:B0-----:R-:W-:-:S06]  /*0170*/  IMAD.WIDE.U32 R8, R5, 0x4, R8 ;  /* 0x0000000405087825 */ /* 0x001fcc00078e0008 */
[----:B-1----:R-:W4:Y:S01]  /*0180*/  LDG.E R8, desc[UR8][R8.64] ;  /* 0x0000000808087981 */ /* 0x002f22000c1e1900 */
[----:B--2---:R-:W-:Y:S01]  /*0190*/  UIADD3 UR6, UPT, UPT, UR4, 0x5, URZ ;  /* 0x0000000504067890 */ /* 0x004fe2000fffe0ff */
[----:B------:R-:W-:Y:S01]  /*01a0*/  IMAD R0, R3, UR10, R4 ;  /* 0x0000000a03007c24 */ /* 0x000fe2000f8e0204 */
[----:B------:R-:W-:-:S04]  /*01b0*/  UIMAD UR5, UR11, UR10, URZ ;  /* 0x0000000a0b0572a4 */ /* 0x000fc8000f8e02ff */
[----:B------:R-:W-:-:S04]  /*01c0*/  IMAD R5, R5, UR6, RZ ;  /* 0x0000000605057c24 */ /* 0x000fc8000f8e02ff */
[----:B------:R-:W-:Y:S01]  /*01d0*/  IMAD R11, R5, UR5, R0 ;  /* 0x00000005050b7c24 */ /* 0x000fe2000f8e0200 */
[----:B------:R-:W0:Y:S03]  /*01e0*/  LDCU.64 UR6, c[0x0][0x398] ;  /* 0x00007300ff0677ac */ /* 0x000e260008000a00 */
[----:B------:R-:W-:-:S04]  /*01f0*/  VIADD R13, R11, UR5 ;  /* 0x000000050b0d7c36 */ /* 0x000fc80008000000 */
[----:B------:R-:W-:-:S04]  /*0200*/  VIADD R15, R13, UR5 ;  /* 0x000000050d0f7c36 */ /* 0x000fc80008000000 */
[C-C-:B---3--:R-:W-:Y:S01]  /*0210*/  IMAD.WIDE.U32 R6, R15.reuse, 0x4, R18.reuse ;  /* 0x000000040f067825 */ /* 0x148fe200078e0012 */
[----:B------:R-:W-:Y:S02]  /*0220*/  IADD3 R17, PT, PT, R15, UR5, RZ ;  /* 0x000000050f117c10 */ /* 0x000fe4000fffe0ff */
[----:B------:R-:W1:Y:S02]  /*0230*/  LDC.64 R14, c[0x0][0x3b8] ;  /* 0x0000ee00ff0e7b82 */ /* 0x000e640000000a00 */
[----:B------:R2:W3:Y:S01]  /*0240*/  LDG.E R2, desc[UR8][R6.64] ;  /* 0x0000000806027981 */ /* 0x0004e2000c1e1900 */
[----:B------:R-:W-:-:S06]  /*0250*/  IMAD.WIDE.U32 R16, R17, 0x4, R18 ;  /* 0x0000000411107825 */ /* 0x000fcc00078e0012 */
[----:B------:R-:W3:Y:S01]  /*0260*/  LDG.E R16, desc[UR8][R16.64] ;  /* 0x0000000810107981 */ /* 0x000ee2000c1e1900 */
[----:B------:R-:W-:-:S04]  /*0270*/  IMAD.WIDE.U32 R10, R11, 0x4, R18 ;  /* 0x000000040b0a7825 */ /* 0x000fc800078e0012 */
[----:B------:R-:W-:Y:S02]  /*0280*/  IMAD.WIDE.U32 R12, R13, 0x4, R18 ;  /* 0x000000040d0c7825 */ /* 0x000fe400078e0012 */
[----:B------:R0:W3:Y:S04]  /*0290*/  LDG.E R10, desc[UR8][R10.64] ;  /* 0x000000080a0a7981 */ /* 0x0000e8000c1e1900 */
[----:B------:R3:W3:Y:S01]  /*02a0*/  LDG.E R12, desc[UR8][R12.64] ;  /* 0x000000080c0c7981 */ /* 0x0006e2000c1e1900 */
[----:B--2---:R-:W-:-:S05]  /*02b0*/  IADD3 R7, PT, PT, R5, 0x4, RZ ;  /* 0x0000000405077810 */ /* 0x004fca0007ffe0ff */
[----:B------:R-:W-:Y:S01]  /*02c0*/  IMAD R7, R7, UR5, R0 ;  /* 0x0000000507077c24 */ /* 0x000fe2000f8e0200 */
[----:B0-----:R-:W0:Y:S01]  /*02d0*/  LDC R11, c[0x0][0x3b0] ;  /* 0x0000ec00ff0b7b82 */ /* 0x001e220000000800 */
[----:B----4-:R-:W-:-:S04]  /*02e0*/  IMAD.SHL.U32 R9, R8, 0x2, RZ ;  /* 0x0000000208097824 */ /* 0x010fc800078e00ff */
[----:B-1----:R-:W-:-:S05]  /*02f0*/  IMAD.WIDE R14, R9, 0x4, R14 ;  /* 0x00000004090e7825 */ /* 0x002fca00078e020e */
[----:B------:R-:W2:Y:S04]  /*0300*/  LDG.E R21, desc[UR8][R14.64] ;  /* 0x000000080e157981 */ /* 0x000ea8000c1e1900 */
[----:B------:R1:W4:Y:S01]  /*0310*/  LDG.E R8, desc[UR8][R14.64+0x4] ;  /* 0x000004080e087981 */ /* 0x000322000c1e1900 */
[----:B---3--:R-:W-:Y:S01]  /*0320*/  FADD R2, R2, R2 ;  /* 0x0000000202027221 */ /* 0x008fe20000000000 */
[----:B------:R-:W-:-:S04]  /*0330*/  FADD R16, R16, R16 ;  /* 0x0000001010107221 */ /* 0x000fc80000000000 */
[----:B------:R-:W-:Y:S02]  /*0340*/  FSETP.GEU.AND P0, PT, |R2|, 1.175494350822287508e-38, PT ;  /* 0x008000000200780b */ /* 0x000fe40003f0e200 */
[----:B------:R-:W-:-:S11]  /*0350*/  FSETP.GEU.AND P1, PT, |R16|, 1.175494350822287508e-38, PT ;  /* 0x008000001000780b */ /* 0x000fd60003f2e200 */
[----:B------:R-:W-:Y:S02]  /*0360*/  @!P0 FMUL R2, R2, 16777216 ;  /* 0x4b80000002028820 */ /* 0x000fe40000400000 */
[----:B------:R-:W-:Y:S02]  /*0370*/  @!P1 FMUL R16, R16, 16777216 ;  /* 0x4b80000010109820 */ /* 0x000fe40000400000 */
[----:B------:R-:W3:Y:S08]  /*0380*/  MUFU.LG2 R0, R2 ;  /* 0x0000000200007308 */ /* 0x000ef00000000c00 */
[----:B------:R-:W0:Y:S01]  /*0390*/  MUFU.LG2 R9, R16 ;  /* 0x0000001000097308 */ /* 0x000e220000000c00 */
[----:B---3--:R-:W-:Y:S01]  /*03a0*/  @!P0 FADD R0, R0, -24 ;  /* 0xc1c0000000008421 */ /* 0x008fe20000000000 */
[----:B0-----:R-:W-:-:S03]  /*03b0*/  @!P1 FADD R9, R9, -24 ;  /* 0xc1c0000009099421 */ /* 0x001fc60000000000 */
[----:B------:R-:W-:Y:S01]  /*03c0*/  FADD R13, R0, R0 ;  /* 0x00000000000d7221 */ /* 0x000fe20000000000 */
[----:B-1----:R-:W-:-:S04]  /*03d0*/  FADD R15, R9, R9 ;  /* 0x00000009090f7221 */ /* 0x002fc80000000000 */
[----:B------:R-:W-:Y:S02]  /*03e0*/  FSETP.GEU.AND P0, PT, R13, -126, PT ;  /* 0xc2fc00000d00780b */ /* 0x000fe40003f0e000 */
[----:B------:R-:W-:Y:S01]  /*03f0*/  FSETP.GEU.AND P1, PT, R15, -126, PT ;  /* 0xc2fc00000f00780b */ /* 0x000fe20003f2e000 */
[----:B------:R-:W-:-:S04]  /*0400*/  IMAD.WIDE.U32 R6, R7, 0x4, R18 ;  /* 0x0000000407067825 */ /* 0x000fc800078e0012 */
[----:B------:R-:W-:Y:S01]  /*0410*/  FADD R0, R11, -1 ;  /* 0xbf8000000b007421 */ /* 0x000fe20000000000 */
[----:B------:R-:W-:Y:S01]  /*0420*/  I2FP.F32.U32 R9, R4 ;  /* 0x0000000400097245 */ /* 0x000fe20000201000 */
[----:B------:R0:W5:Y:S04]  /*0430*/  LDG.E R6, desc[UR8][R6.64] ;  /* 0x0000000806067981 */ /* 0x000168000c1e1900 */
[----:B------:R-:W-:Y:S02]  /*0440*/  @!P0 FMUL R13, R13, 0.5 ;  /* 0x3f0000000d0d8820 */ /* 0x000fe40000400000 */
[----:B------:R-:W-:Y:S02]  /*0450*/  @!P1 FMUL R15, R15, 0.5 ;  /* 0x3f0000000f0f9820 */ /* 0x000fe40000400000 */
[----:B------:R-:W1:Y:S08]  /*0460*/  MUFU.EX2 R14, R13 ;  /* 0x0000000d000e7308 */ /* 0x000e700000000800 */
[----:B------:R-:W3:Y:S01]  /*0470*/  MUFU.EX2 R15, R15 ;  /* 0x0000000f000f7308 */ /* 0x000ee20000000800 */
[-C--:B0-----:R-:W-:Y:S01]  /*0480*/  FMUL R7, R10, R11.reuse ;  /* 0x0000000b0a077220 */ /* 0x081fe20000400000 */
[----:B------:R-:W-:Y:S01]  /*0490*/  FMUL R11, R12, R11 ;  /* 0x0000000b0c0b7220 */ /* 0x000fe20000400000 */
[----:B------:R-:W-:-:S02]  /*04a0*/  UISETP.NE.AND UP0, UPT, UR4, URZ, UPT ;  /* 0x000000ff0400728c */ /* 0x000fc4000bf05270 */
[C---:B------:R-:W-:Y:S01]  /*04b0*/  FFMA R2, R0.reuse, -0.5, R7 ;  /* 0xbf00000000027823 */ /* 0x040fe20000000007 */
[----:B------:R-:W-:Y:S01]  /*04c0*/  I2FP.F32.U32 R10, R3 ;  /* 0x00000003000a7245 */ /* 0x000fe20000201000 */
[----:B------:R-:W-:Y:S02]  /*04d0*/  FFMA R11, R0, -0.5, R11 ;  /* 0xbf000000000b7823 */ /* 0x000fe4000000000b */
[----:B------:R-:W-:Y:S01]  /*04e0*/  FADD R0, R2, R9 ;  /* 0x0000000902007221 */ /* 0x000fe20000000000 */
[----:B------:R-:W-:Y:S01]  /*04f0*/  I2FP.F32.U32 R9, UR6 ;  /* 0x0000000600097c45 */ /* 0x000fe20008201000 */
[----:B-1----:R-:W-:Y:S01]  /*0500*/  @!P0 FMUL R14, R14, R14 ;  /* 0x0000000e0e0e8220 */ /* 0x002fe20000400000 */
[----:B------:R-:W-:Y:S01]  /*0510*/  I2FP.F32.U32 R13, UR7 ;  /* 0x00000007000d7c45 */ /* 0x000fe20008201000 */
[----:B------:R-:W-:Y:S01]  /*0520*/  FADD R2, R11, R10 ;  /* 0x0000000a0b027221 */ /* 0x000fe20000000000 */
[----:B------:R-:W-:Y:S02]  /*0530*/  HFMA2 R34, -RZ, RZ, 0, 0 ;  /* 0x00000000ff227431 */ /* 0x000fe400000001ff */
[----:B---3--:R-:W-:Y:S01]  /*0540*/  @!P1 FMUL R15, R15, R15 ;  /* 0x0000000f0f0f9220 */ /* 0x008fe20000400000 */
[----:B------:R-:W-:Y:S01]  /*0550*/  FMUL R0, R0, R9 ;  /* 0x0000000900007220 */ /* 0x000fe20000400000 */
[----:B------:R-:W-:Y:S01]  /*0560*/  FMUL R2, R2, R13 ;  /* 0x0000000d02027220 */ /* 0x000fe20000400000 */
[----:B------:R-:W-:-:S02]  /*0570*/  IMAD.MOV.U32 R9, RZ, RZ, -0x40800000 ;  /* 0xbf800000ff097424 */ /* 0x000fc400078e00ff */
[----:B--2---:R-:W-:Y:S01]  /*0580*/  FMUL R7, R14, R21 ;  /* 0x000000150e077220 */ /* 0x004fe20000400000 */
[----:B----4-:R-:W-:Y:S01]  /*0590*/  FMUL R8, R15, R8 ;  /* 0x000000080f087220 */ /* 0x010fe20000400000 */
[----:B------:R-:W-:Y:S06]  /*05a0*/  BRA.U !UP0, `(.L_x_0) ;  /* 0x00000011082c7547 */ /* 0x000fec000b800000 */
[----:B------:R-:W-:Y:S01]  /*05b0*/  UISETP.GE.U32.AND UP0, UPT, UR4, 0x10, UPT ;  /* 0x000000100400788c */ /* 0x000fe2000bf06070 */
[----:B------:R-:W-:Y:S01]  /*05c0*/  IMAD.MOV.U32 R34, RZ, RZ, RZ ;  /* 0x000000ffff227224 */ /* 0x000fe200078e00ff */
[----:B------:R-:W-:Y:S01]  /*05d0*/  ULOP3.LUT UR7, UR4, 0xf, URZ, 0xc0, !UPT ;  /* 0x0000000f04077892 */ /* 0x000fe2000f8ec0ff */
[----:B------:R-:W-:Y:S01]  /*05e0*/  MOV R9, 0xffffffff ;  /* 0xffffffff00097802 */ /* 0x000fe20000000f00 */
[----:B------:R-:W-:Y:S02]  /*05f0*/  IMAD.MOV.U32 R12, RZ, RZ, RZ ;  /* 0x000000ffff0c7224 */ /* 0x000fe400078e00ff */
[----:B------:R-:W-:-:S03]  /*0600*/  UISETP.NE.AND UP1, UPT, UR7, URZ, UPT ;  /* 0x000000ff0700728c */ /* 0x000fc6000bf25270 */
[----:B------:R-:W-:Y:S08]  /*0610*/  BRA.U !UP0, `(.L_x_1) ;  /* 0x0000000908707547 */ /* 0x000ff0000b800000 */
[C---:B------:R-:W-:Y:S01]  /*0620*/  VIADD R14, R5.reuse, 0x7 ;  /* 0x00000007050e7836 */ /* 0x040fe20000000000 */
[C---:B------:R-:W-:Y:S01]  /*0630*/  IADD3 R16, PT, PT, R5.reuse, 0x8, RZ ;  /* 0x0000000805107810 */ /* 0x040fe20007ffe0ff */
        /* <DEDUP_REMOVED lines=13> */
[----:B------:R-:W-:Y:S01]  /*0710*/  IADD3 R20, PT, PT, R5, 0x14, RZ ;  /* 0x0000001405147810 */ /* 0x000fe20007ffe0ff */
[--C-:B------:R-:W-:Y:S01]  /*0720*/  IMAD R13, R14, UR11, R3.reuse ;  /* 0x0000000b0e0d7c24 */ /* 0x100fe2000f8e0203 */
[----:B------:R-:W-:Y:S01]  /*0730*/  ULOP3.LUT UR6, UR4, 0xfffffff0, URZ, 0xc0, !UPT ;  /* 0xfffffff004067892 */ /* 0x000fe2000f8ec0ff */
[----:B------:R-:W-:-:S02]  /*0740*/  IMAD R14, R16, UR11, R3 ;  /* 0x0000000b100e7c24 */ /* 0x000fc4000f8e0203 */
[----:B------:R-:W-:Y:S02]  /*0750*/  HFMA2 R26, -RZ, RZ, 0, 0 ;  /* 0x00000000ff1a7431 */ /* 0x000fe400000001ff */
[--C-:B------:R-:W-:Y:S01]  /*0760*/  IMAD R16, R11, UR11, R3.reuse ;  /* 0x0000000b0b107c24 */ /* 0x100fe2000f8e0203 */
[----:B------:R-:W-:Y:S01]  /*0770*/  MOV R34, RZ ;  /* 0x000000ff00227202 */ /* 0x000fe20000000f00 */
[--C-:B------:R-:W-:Y:S02]  /*0780*/  IMAD R10, R10, UR11, R3.reuse ;  /* 0x0000000b0a0a7c24 */ /* 0x100fe4000f8e0203 */
[--C-:B------:R-:W-:Y:S02]  /*0790*/  IMAD R15, R36, UR11, R3.reuse ;  /* 0x0000000b240f7c24 */ /* 0x100fe4000f8e0203 */
[--C-:B------:R-:W-:Y:S02]  /*07a0*/  IMAD R17, R17, UR11, R3.reuse ;  /* 0x0000000b11117c24 */ /* 0x100fe4000f8e0203 */
[----:B------:R-:W-:-:S02]  /*07b0*/  IMAD R27, R27, UR11, R3 ;  /* 0x0000000b1b1b7c24 */ /* 0x000fc4000f8e0203 */
[--C-:B------:R-:W-:Y:S02]  /*07c0*/  IMAD R29, R29, UR11, R3.reuse ;  /* 0x0000000b1d1d7c24 */ /* 0x100fe4000f8e0203 */
[--C-:B------:R-:W-:Y:S02]  /*07d0*/  IMAD R31, R31, UR11, R3.reuse ;  /* 0x0000000b1f1f7c24 */ /* 0x100fe4000f8e0203 */
[--C-:B------:R-:W-:Y:S02]  /*07e0*/  IMAD R33, R32, UR11, R3.reuse ;  /* 0x0000000b20217c24 */ /* 0x100fe4000f8e0203 */
[--C-:B------:R-:W-:Y:S02]  /*07f0*/  IMAD R35, R30, UR11, R3.reuse ;  /* 0x0000000b1e237c24 */ /* 0x100fe4000f8e0203 */
[--C-:B------:R-:W-:Y:S02]  /*0800*/  IMAD R37, R28, UR11, R3.reuse ;  /* 0x0000000b1c257c24 */ /* 0x100fe4000f8e0203 */
[----:B------:R-:W-:-:S02]  /*0810*/  IMAD R11, R24, UR11, R3 ;  /* 0x0000000b180b7c24 */ /* 0x000fc4000f8e0203 */
[--C-:B------:R-:W-:Y:S02]  /*0820*/  IMAD R25, R22, UR11, R3.reuse ;  /* 0x0000000b16197c24 */ /* 0x100fe4000f8e0203 */
[--C-:B------:R-:W-:Y:S02]  /*0830*/  IMAD R23, R20, UR11, R3.reuse ;  /* 0x0000000b14177c24 */ /* 0x100fe4000f8e0203 */
[----:B------:R-:W-:Y:S02]  /*0840*/  IMAD R21, R12, UR11, R3 ;  /* 0x0000000b0c157c24 */ /* 0x000fe4000f8e0203 */
[----:B------:R-:W-:Y:S02]  /*0850*/  IMAD.MOV.U32 R9, RZ, RZ, -0x1 ;  /* 0xffffffffff097424 */ /* 0x000fe400078e00ff */
[----:B------:R-:W-:Y:S02]  /*0860*/  IMAD.U32 R12, RZ, RZ, UR6 ;  /* 0x00000006ff0c7e24 */ /* 0x000fe4000f8e00ff */
        /* <DEDUP_REMOVED lines=15> */
[----:B------:R-:W-:-:S07]  /*0960*/  IMAD R32, R21, UR10, R4 ;  /* 0x0000000a15207c24 */ /* 0x000fce000f8e0204 */
.L_x_2:
[----:B------:R-:W-:-:S06]  /*0970*/  IMAD.WIDE.U32 R24, R32, 0x4, R18 ;  /* 0x0000000420187825 */ /* 0x000fcc00078e0012 */
[----:B------:R-:W2:Y:S01]  /*0980*/  LDG.E R25, desc[UR8][R24.64] ;  /* 0x0000000818197981 */ /* 0x000ea2000c1e1900 */
[----:B------:R-:W-:-:S05]  /*0990*/  IMAD.WIDE.U32 R20, R10, 0x4, R18 ;  /* 0x000000040a147825 */ /* 0x000fca00078e0012 */
[----:B------:R0:W3:Y:S01]  /*09a0*/  LDG.E R36, desc[UR8][R20.64] ;  /* 0x0000000814247981 */ /* 0x0000e2000c1e1900 */
[----:B------:R-:W-:-:S06]  /*09b0*/  IMAD.WIDE.U32 R22, R13, 0x4, R18 ;  /* 0x000000040d167825 */ /* 0x000fcc00078e0012 */
[----:B------:R-:W4:Y:S01]  /*09c0*/  LDG.E R22, desc[UR8][R22.64] ;  /* 0x0000000816167981 */ /* 0x000f22000c1e1900 */
[----:B0-----:R-:W-:Y:S01]  /*09d0*/  IMAD.WIDE.U32 R20, R14, 0x4, R18 ;  /* 0x000000040e147825 */ /* 0x001fe200078e0012 */
[----:B--2---:R-:W-:-:S04]  /*09e0*/  FSETP.GT.AND P1, PT, R25, R34, PT ;  /* 0x000000221900720b */ /* 0x004fc80003f24000 */
[----:B------:R-:W-:Y:S02]  /*09f0*/  FSEL R25, R25, R34, P1 ;  /* 0x0000002219197208 */ /* 0x000fe40000800000 */
[----:B------:R0:W2:Y:S02]  /*0a00*/  LDG.E R34, desc[UR8][R20.64] ;  /* 0x0000000814227981 */ /* 0x0000a4000c1e1900 */
[----:B---3--:R-:W-:-:S04]  /*0a10*/  FSETP.GT.AND P0, PT, R36, R25, PT ;  /* 0x000000192400720b */ /* 0x008fc80003f04000 */
[----:B------:R-:W-:Y:S01]  /*0a20*/  FSEL R36, R36, R25, P0 ;  /* 0x0000001924247208 */ /* 0x000fe20000000000 */
[----:B------:R-:W-:-:S03]  /*0a30*/  IMAD.WIDE.U32 R24, R15, 0x4, R18 ;  /* 0x000000040f187825 */ /* 0x000fc600078e0012 */
[----:B----4-:R-:W-:-:S03]  /*0a40*/  FSETP.GT.AND P4, PT, R22, R36, PT ;  /* 0x000000241600720b */ /* 0x010fc60003f84000 */
[----:B------:R-:W3:Y:S01]  /*0a50*/  LDG.E R24, desc[UR8][R24.64] ;  /* 0x0000000818187981 */ /* 0x000ee2000c1e1900 */
[----:B------:R-:W-:Y:S01]  /*0a60*/  FSEL R36, R22, R36, P4 ;  /* 0x0000002416247208 */ /* 0x000fe20002000000 */
[----:B------:R-:W-:-:S04]  /*0a70*/  IMAD.WIDE.U32 R22, R16, 0x4, R18 ;  /* 0x0000000410167825 */ /* 0x000fc800078e0012 */
[----:B0-----:R-:W-:Y:S02]  /*0a80*/  IMAD.WIDE.U32 R20, R17, 0x4, R18 ;  /* 0x0000000411147825 */ /* 0x001fe400078e0012 */
[----:B------:R-:W4:Y:S04]  /*0a90*/  LDG.E R22, desc[UR8][R22.64] ;  /* 0x0000000816167981 */ /* 0x000f28000c1e1900 */
[----:B------:R-:W4:Y:S01]  /*0aa0*/  LDG.E R20, desc[UR8][R20.64] ;  /* 0x0000000814147981 */ /* 0x000f22000c1e1900 */
[----:B--2---:R-:W-:-:S04]  /*0ab0*/  FSETP.GT.AND P3, PT, R34, R36, PT ;  /* 0x000000242200720b */ /* 0x004fc80003f64000 */
[----:B------:R-:W-:-:S04]  /*0ac0*/  FSEL R34, R34, R36, P3 ;  /* 0x0000002422227208 */ /* 0x000fc80001800000 */
[----:B---3--:R-:W-:-:S04]  /*0ad0*/  FSETP.GT.AND P6, PT, R24, R34, PT ;  /* 0x000000221800720b */ /* 0x008fc80003fc4000 */
[----:B------:R-:W-:Y:S01]  /*0ae0*/  FSEL R34, R24, R34, P6 ;  /* 0x0000002218227208 */ /* 0x000fe20003000000 */
[----:B------:R-:W-:-:S03]  /*0af0*/  IMAD.WIDE.U32 R24, R27, 0x4, R18 ;  /* 0x000000041b187825 */ /* 0x000fc600078e0012 */
[----:B----4-:R-:W-:-:S03]  /*0b00*/  FSETP.GT.AND P5, PT, R22, R34, PT ;  /* 0x000000221600720b */ /* 0x010fc60003fa4000 */
[----:B------:R-:W2:Y:S01]  /*0b10*/  LDG.E R24, desc[UR8][R24.64] ;  /* 0x0000000818187981 */ /* 0x000ea2000c1e1900 */
[----:B------:R-:W-:Y:S01]  /*0b20*/  FSEL R34, R22, R34, P5 ;  /* 0x0000002216227208 */ /* 0x000fe20002800000 */
[----:B------:R-:W-:-:S03]  /*0b30*/  IMAD.WIDE.U32 R22, R29, 0x4, R18 ;  /* 0x000000041d167825 */ /* 0x000fc600078e0012 */
[----:B------:R-:W-:-:S03]  /*0b40*/  FSETP.GT.AND P2, PT, R20, R34, PT ;  /* 0x000000221400720b */ /* 0x000fc60003f44000 */
[----:B------:R-:W3:Y:S01]  /*0b50*/  LDG.E R22, desc[UR8][R22.64] ;  /* 0x0000000816167981 */ /* 0x000ee2000c1e1900 */
[----:B------:R-:W-:Y:S01]  /*0b60*/  FSEL R34, R20, R34, P2 ;  /* 0x0000002214227208 */ /* 0x000fe20001000000 */
[----:B------:R-:W-:-:S06]  /*0b70*/  IMAD.WIDE.U32 R20, R31, 0x4, R18 ;  /* 0x000000041f147825 */ /* 0x000fcc00078e0012 */
[----:B------:R-:W4:Y:S01]  /*0b80*/  LDG.E R20, desc[UR8][R20.64] ;  /* 0x0000000814147981 */ /* 0x000f22000c1e1900 */
[C---:B------:R-:W-:Y:S02]  /*0b90*/  SEL R9, R26.reuse, R9, P1 ;  /* 0x000000091a097207 */ /* 0x040fe40000800000 */
[C---:B------:R-:W-:Y:S01]  /*0ba0*/  @P0 IADD3 R9, PT, PT, R26.reuse, 0x1, RZ ;  /* 0x000000011a090810 */ /* 0x040fe20007ffe0ff */
[----:B------:R-:W-:Y:S01]  /*0bb0*/  @P4 VIADD R9, R26, 0x2 ;  /* 0x000000021a094836 */ /* 0x000fe20000000000 */
[----:B--2---:R-:W-:-:S04]  /*0bc0*/  FSETP.GT.AND P1, PT, R24, R34, PT ;  /* 0x000000221800720b */ /* 0x004fc80003f24000 */
[----:B------:R-:W-:Y:S01]  /*0bd0*/  FSEL R34, R24, R34, P1 ;  /* 0x0000002218227208 */ /* 0x000fe20000800000 */
[----:B------:R-:W-:-:S03]  /*0be0*/  IMAD.WIDE.U32 R24, R33, 0x4, R18 ;  /* 0x0000000421187825 */ /* 0x000fc600078e0012 */
[----:B---3--:R-:W-:-:S03]  /*0bf0*/  FSETP.GT.AND P0, PT, R22, R34, PT ;  /* 0x000000221600720b */ /* 0x008fc60003f04000 */
[----:B------:R-:W2:Y:S01]  /*0c00*/  LDG.E R24, desc[UR8][R24.64] ;  /* 0x0000000818187981 */ /* 0x000ea2000c1e1900 */
[----:B------:R-:W-:Y:S01]  /*0c10*/  FSEL R36, R22, R34, P0 ;  /* 0x0000002216247208 */ /* 0x000fe20000000000 */
[----:B------:R-:W-:-:S03]  /*0c20*/  IMAD.WIDE.U32 R22, R35, 0x4, R18 ;  /* 0x0000000423167825 */ /* 0x000fc600078e0012 */
[CC--:B----4-:R-:W-:Y:S02]  /*0c30*/  FSETP.GT.AND P4, PT, R20.reuse, R36.reuse, PT ;  /* 0x000000241400720b */ /* 0x0d0fe40003f84000 */
[----:B------:R0:W3:Y:S02]  /*0c40*/  LDG.E R34, desc[UR8][R22.64] ;  /* 0x0000000816227981 */ /* 0x0000e4000c1e1900 */
[----:B------:R-:W-:Y:S01]  /*0c50*/  FSEL R36, R20, R36, P4 ;  /* 0x0000002414247208 */ /* 0x000fe20002000000 */
[----:B------:R-:W-:-:S06]  /*0c60*/  IMAD.WIDE.U32 R20, R37, 0x4, R18 ;  /* 0x0000000425147825 */ /* 0x000fcc00078e0012 */
[----:B------:R-:W4:Y:S01]  /*0c70*/  LDG.E R20, desc[UR8][R20.64] ;  /* 0x0000000814147981 */ /* 0x000f22000c1e1900 */
[----:B------:R-:W-:Y:S01]  /*0c80*/  @P3 IADD3 R9, PT, PT, R26, 0x3, RZ ;  /* 0x000000031a093810 */ /* 0x000fe20007ffe0ff */
[----:B0-----:R-:W-:-:S04]  /*0c90*/  IMAD.WIDE.U32 R22, R11, 0x4, R18 ;  /* 0x000000040b167825 */ /* 0x001fc800078e0012 */
[C---:B------:R-:W-:Y:S02]  /*0ca0*/  @P6 VIADD R9, R26.reuse, 0x4 ;  /* 0x000000041a096836 */ /* 0x040fe40000000000 */
[----:B------:R-:W4:Y:S01]  /*0cb0*/  LDG.E R22, desc[UR8][R22.64] ;  /* 0x0000000816167981 */ /* 0x000f22000c1e1900 */
[----:B------:R-:W-:Y:S02]  /*0cc0*/  @P5 IADD3 R9, PT, PT, R26, 0x5, RZ ;  /* 0x000000051a095810 */ /* 0x000fe40007ffe0ff */
[----:B--2---:R-:W-:-:S04]  /*0cd0*/  FSETP.GT.AND P3, PT, R24, R36, PT ;  /* 0x000000241800720b */ /* 0x004fc80003f64000 */
[----:B------:R-:W-:-:S04]  /*0ce0*/  FSEL R25, R24, R36, P3 ;  /* 0x0000002418197208 */ /* 0x000fc80001800000 */
[----:B---3--:R-:W-:-:S04]  /*0cf0*/  FSETP.GT.AND P6, PT, R34, R25, PT ;  /* 0x000000192200720b */ /* 0x008fc80003fc4000 */
[----:B------:R-:W-:Y:S01]  /*0d00*/  FSEL R34, R34, R25, P6 ;  /* 0x0000001922227208 */ /* 0x000fe20003000000 */
[----:B------:R-:W-:-:S03]  /*0d10*/  IMAD.WIDE.U32 R24, R28, 0x4, R18 ;  /* 0x000000041c187825 */ /* 0x000fc600078e0012 */
[----:B----4-:R-:W-:-:S03]  /*0d20*/  FSETP.GT.AND P5, PT, R20, R34, PT ;  /* 0x000000221400720b */ /* 0x010fc60003fa4000 */
[----:B------:R0:W2:Y:S01]  /*0d30*/  LDG.E R24, desc[UR8][R24.64] ;  /* 0x0000000818187981 */ /* 0x0000a2000c1e1900 */
[----:B------:R-:W-:Y:S01]  /*0d40*/  FSEL R34, R20, R34, P5 ;  /* 0x0000002214227208 */ /* 0x000fe20002800000 */
[----:B------:R-:W-:-:S06]  /*0d50*/  IMAD.WIDE.U32 R20, R30, 0x4, R18 ;  /* 0x000000041e147825 */ /* 0x000fcc00078e0012 */
[----:B------:R1:W3:Y:S01]  /*0d60*/  LDG.E R20, desc[UR8][R20.64] ;  /* 0x0000000814147981 */ /* 0x0002e2000c1e1900 */
[----:B------:R-:W-:Y:S01]  /*0d70*/  @P2 VIADD R9, R26, 0x6 ;  /* 0x000000061a092836 */ /* 0x000fe20000000000 */
[----:B------:R-:W-:-:S04]  /*0d80*/  FSETP.GT.AND P2, PT, R22, R34, PT ;  /* 0x000000221600720b */ /* 0x000fc80003f44000 */
[----:B------:R-:W-:Y:S02]  /*0d90*/  FSEL R23, R22, R34, P2 ;  /* 0x0000002216177208 */ /* 0x000fe40001000000 */
[C---:B------:R-:W-:Y:S01]  /*0da0*/  @P1 IADD3 R9, PT, PT, R26.reuse, 0x7, RZ ;  /* 0x000000071a091810 */ /* 0x040fe20007ffe0ff */
[C---:B------:R-:W-:Y:S01]  /*0db0*/  @P0 VIADD R9, R26.reuse, 0x8 ;  /* 0x000000081a090836 */ /* 0x040fe20000000000 */
[C---:B------:R-:W-:Y:S01]  /*0dc0*/  @P4 IADD3 R9, PT, PT, R26.reuse, 0x9, RZ ;  /* 0x000000091a094810 */ /* 0x040fe20007ffe0ff */
[C---:B------:R-:W-:Y:S02]  /*0dd0*/  @P3 VIADD R9, R26.reuse, 0xa ;  /* 0x0000000a1a093836 */ /* 0x040fe40000000000 */
[C---:B------:R-:W-:Y:S01]  /*0de0*/  @P6 VIADD R9, R26.reuse, 0xb ;  /* 0x0000000b1a096836 */ /* 0x040fe20000000000 */
[C---:B------:R-:W-:Y:S02]  /*0df0*/  @P5 IADD3 R9, PT, PT, R26.reuse, 0xc, RZ ;  /* 0x0000000c1a095810 */ /* 0x040fe40007ffe0ff */
[----:B------:R-:W-:Y:S01]  /*0e00*/  @P2 IADD3 R9, PT, PT, R26, 0xd, RZ ;  /* 0x0000000d1a092810 */ /* 0x000fe20007ffe0ff */
[----:B0-----:R-:W-:Y:S01]  /*0e10*/  IMAD.U32 R25, RZ, RZ, UR5 ;  /* 0x00000005ff197e24 */ /* 0x001fe2000f8e00ff */
[----:B------:R-:W-:-:S02]  /*0e20*/  MOV R22, UR5 ;  /* 0x0000000500167c02 */ /* 0x000fc40008000f00 */
[----:B-1----:R-:W-:Y:S01]  /*0e30*/  MOV R21, UR5 ;  /* 0x0000000500157c02 */ /* 0x002fe20008000f00 */
[----:B------:R-:W-:Y:S01]  /*0e40*/  IMAD R10, R25, 0x10, R10 ;  /* 0x00000010190a7824 */ /* 0x000fe200078e020a */
[C---:B------:R-:W-:Y:S01]  /*0e50*/  LEA R13, R22.reuse, R13, 0x4 ;  /* 0x0000000d160d7211 */ /* 0x040fe200078e20ff */
[C---:B------:R-:W-:Y:S01]  /*0e60*/  IMAD R17, R22.reuse, 0x10, R17 ;  /* 0x0000001016117824 */ /* 0x040fe200078e0211 */
[C---:B------:R-:W-:Y:S01]  /*0e70*/  LEA R15, R22.reuse, R15, 0x4 ;  /* 0x0000000f160f7211 */ /* 0x040fe200078e20ff */
[C---:B------:R-:W-:Y:S01]  /*0e80*/  IMAD R14, R21.reuse, 0x10, R14 ;  /* 0x00000010150e7824 */ /* 0x040fe200078e020e */
[C---:B------:R-:W-:Y:S01]  /*0e90*/  LEA R16, R21.reuse, R16, 0x4 ;  /* 0x0000001015107211 */ /* 0x040fe200078e20ff */
[C---:B------:R-:W-:Y:S01]  /*0ea0*/  IMAD R31, R22.reuse, 0x10, R31 ;  /* 0x00000010161f7824 */ /* 0x040fe200078e021f */
[C---:B------:R-:W-:Y:S01]  /*0eb0*/  LEA R27, R22.reuse, R27, 0x4 ;  /* 0x0000001b161b7211 */ /* 0x040fe200078e20ff */
[----:B------:R-:W-:Y:S01]  /*0ec0*/  IMAD R28, R21, 0x10, R28 ;  /* 0x00000010151c7824 */ /* 0x000fe200078e021c */
[C---:B------:R-:W-:Y:S01]  /*0ed0*/  LEA R35, R22.reuse, R35, 0x4 ;  /* 0x0000002316237211 */ /* 0x040fe200078e20ff */
[----:B------:R-:W-:Y:S01]  /*0ee0*/  IMAD R32, R25, 0x10, R32 ;  /* 0x0000001019207824 */ /* 0x000fe200078e0220 */
[----:B------:R-:W-:-:S02]  /*0ef0*/  LEA R11, R22, R11, 0x4 ;  /* 0x0000000b160b7211 */ /* 0x000fc400078e20ff */
[----:B------:R-:W-:Y:S02]  /*0f00*/  LEA R30, R21, R30, 0x4 ;  /* 0x0000001e151e7211 */ /* 0x000fe400078e20ff */
[----:B--2---:R-:W-:-:S04]  /*0f10*/  FSETP.GT.AND P1, PT, R24, R23, PT ;  /* 0x000000171800720b */ /* 0x004fc80003f24000 */
[----:B------:R-:W-:-:S04]  /*0f20*/  FSEL R23, R24, R23, P1 ;  /* 0x0000001718177208 */ /* 0x000fc80000800000 */
[----:B---3--:R-:W-:-:S05]  /*0f30*/  FSETP.GT.AND P0, PT, R20, R23, PT ;  /* 0x000000171400720b */ /* 0x008fca0003f04000 */
[----:B------:R-:W-:-:S08]  /*0f40*/  @P1 VIADD R9, R26, 0xe ;  /* 0x0000000e1a091836 */ /* 0x000fd00000000000 */
[C---:B------:R-:W-:Y:S01]  /*0f50*/  @P0 IADD3 R9, PT, PT, R26.reuse, 0xf, RZ ;  /* 0x0000000f1a090810 */ /* 0x040fe20007ffe0ff */
[----:B------:R-:W-:-:S05]  /*0f60*/  VIADD R26, R26, 0x10 ;  /* 0x000000101a1a7836 */ /* 0x000fca0000000000 */
[----:B------:R-:W-:Y:S01]  /*0f70*/  ISETP.NE.AND P1, PT, R26, R12, PT ;  /* 0x0000000c1a00720c */ /* 0x000fe20003f25270 */
[----:B------:R-:W-:Y:S01]  /*0f80*/  IMAD.U32 R24, RZ, RZ, UR5 ;  /* 0x00000005ff187e24 */ /* 0x000fe2000f8e00ff */
[----:B------:R-:W-:-:S03]  /*0f90*/  FSEL R34, R20, R23, P0 ;  /* 0x0000001714227208 */ /* 0x000fc60000000000 */
[C---:B------:R-:W-:Y:S01]  /*0fa0*/  IMAD R29, R24.reuse, 0x10, R29 ;  /* 0x00000010181d7824 */ /* 0x040fe200078e021d */
[C---:B------:R-:W-:Y:S01]  /*0fb0*/  LEA R33, R24.reuse, R33, 0x4 ;  /* 0x0000002118217211 */ /* 0x040fe200078e20ff */
[----:B------:R-:W-:-:S06]  /*0fc0*/  IMAD R37, R24, 0x10, R37 ;  /* 0x0000001018257824 */ /* 0x000fcc00078e0225 */
[----:B------:R-:W-:Y:S05]  /*0fd0*/  @P1 BRA `(.L_x_2) ;  /* 0xfffffff800641947 */ /* 0x000fea000383ffff */
.L_x_1:
[----:B------:R-:W-:Y:S05]  /*0fe0*/  BRA.U !UP1, `(.L_x_3) ;  /* 0x0000000509987547 */ /* 0x000fea000b800000 */
[----:B------:R-:W-:Y:S01]  /*0ff0*/  UISETP.GE.U32.AND UP0, UPT, UR7, 0x8, UPT ;  /* 0x000000080700788c */ /* 0x000fe2000bf06070 */
[----:B------:R-:W-:Y:S01]  /*1000*/  IMAD R22, R3, UR10, R4 ;  /* 0x0000000a03167c24 */ /* 0x000fe2000f8e0204 */
[----:B------:R-:W-:Y:S01]  /*1010*/  ULOP3.LUT UR6, UR4, 0x7, URZ, 0xc0, !UPT ;  /* 0x0000000704067892 */ /* 0x000fe2000f8ec0ff */
[----:B------:R-:W-:-:S03]  /*1020*/  IADD3 R13, PT, PT, R5, 0x5, RZ ;  /* 0x00000005050d7810 */ /* 0x000fc60007ffe0ff */
[----:B------:R-:W-:-:S03]  /*1030*/  UISETP.NE.AND UP1, UPT, UR6, URZ, UPT ;  /* 0x000000ff0600728c */ /* 0x000fc6000bf25270 */
[----:B------:R-:W-:Y:S08]  /*1040*/  BRA.U !UP0, `(.L_x_4) ;  /* 0x0000000108c87547 */ /* 0x000ff0000b800000 */
[----:B------:R-:W-:-:S04]  /*1050*/  IMAD.IADD R11, R12, 0x1, R13 ;  /* 0x000000010c0b7824 */ /* 0x000fc800078e020d */
[----:B------:R-:W-:-:S04]  /*1060*/  IMAD R11, R11, UR5, R22 ;  /* 0x000000050b0b7c24 */ /* 0x000fc8000f8e0216 */
[C---:B------:R-:W-:Y:S01]  /*1070*/  IMAD.WIDE.U32 R14, R11.reuse, 0x4, R18 ;  /* 0x000000040b0e7825 */ /* 0x040fe200078e0012 */
[----:B------:R-:W-:-:S04]  /*1080*/  IADD3 R11, PT, PT, R11, UR5, RZ ;  /* 0x000000050b0b7c10 */ /* 0x000fc8000fffe0ff */
[----:B------:R0:W2:Y:S01]  /*1090*/  LDG.E R23, desc[UR8][R14.64] ;  /* 0x000000080e177981 */ /* 0x0000a2000c1e1900 */
[----:B------:R-:W-:-:S04]  /*10a0*/  IMAD.WIDE.U32 R16, R11, 0x4, R18 ;  /* 0x000000040b107825 */ /* 0x000fc800078e0012 */
[----:B------:R-:W-:Y:S01]  /*10b0*/  VIADD R11, R11, UR5 ;  /* 0x000000050b0b7c36 */ /* 0x000fe20008000000 */
[----:B------:R1:W3:Y:S03]  /*10c0*/  LDG.E R26, desc[UR8][R16.64] ;  /* 0x00000008101a7981 */ /* 0x0002e6000c1e1900 */
[C---:B------:R-:W-:Y:S01]  /*10d0*/  IMAD.WIDE.U32 R20, R11.reuse, 0x4, R18 ;  /* 0x000000040b147825 */ /* 0x040fe200078e0012 */
[----:B------:R-:W-:-:S04]  /*10e0*/  IADD3 R11, PT, PT, R11, UR5, RZ ;  /* 0x000000050b0b7c10 */ /* 0x000fc8000fffe0ff */
[----:B------:R4:W3:Y:S01]  /*10f0*/  LDG.E R27, desc[UR8][R20.64] ;  /* 0x00000008141b7981 */ /* 0x0008e2000c1e1900 */
[----:B------:R-:W-:-:S04]  /*1100*/  IMAD.WIDE.U32 R24, R11, 0x4, R18 ;  /* 0x000000040b187825 */ /* 0x000fc800078e0012 */
[----:B------:R-:W-:Y:S02]  /*1110*/  VIADD R29, R11, UR5 ;  /* 0x000000050b1d7c36 */ /* 0x000fe40008000000 */
[----:B------:R-:W3:Y:S02]  /*1120*/  LDG.E R24, desc[UR8][R24.64] ;  /* 0x0000000818187981 */ /* 0x000ee4000c1e1900 */
[C---:B------:R-:W-:Y:S01]  /*1130*/  IMAD.WIDE.U32 R10, R29.reuse, 0x4, R18 ;  /* 0x000000041d0a7825 */ /* 0x040fe200078e0012 */
[----:B------:R-:W-:-:S05]  /*1140*/  IADD3 R29, PT, PT, R29, UR5, RZ ;  /* 0x000000051d1d7c10 */ /* 0x000fca000fffe0ff */
[----:B------:R-:W3:Y:S01]  /*1150*/  LDG.E R11, desc[UR8][R10.64] ;  /* 0x000000080a0b7981 */ /* 0x000ee2000c1e1900 */
[----:B0-----:R-:W-:-:S04]  /*1160*/  IMAD.WIDE.U32 R14, R29, 0x4, R18 ;  /* 0x000000041d0e7825 */ /* 0x001fc800078e0012 */
[----:B------:R-:W-:Y:S02]  /*1170*/  VIADD R29, R29, UR5 ;  /* 0x000000051d1d7c36 */ /* 0x000fe40008000000 */
[----:B------:R-:W3:Y:S02]  /*1180*/  LDG.E R14, desc[UR8][R14.64] ;  /* 0x000000080e0e7981 */ /* 0x000ee4000c1e1900 */
[C---:B-1----:R-:W-:Y:S01]  /*1190*/  IMAD.WIDE.U32 R16, R29.reuse, 0x4, R18 ;  /* 0x000000041d107825 */ /* 0x042fe200078e0012 */
[----:B----4-:R-:W-:-:S05]  /*11a0*/  IADD3 R21, PT, PT, R29, UR5, RZ ;  /* 0x000000051d157c10 */ /* 0x010fca000fffe0ff */
[----:B------:R-:W4:Y:S01]  /*11b0*/  LDG.E R16, desc[UR8][R16.64] ;  /* 0x0000000810107981 */ /* 0x000f22000c1e1900 */
[----:B------:R-:W-:-:S06]  /*11c0*/  IMAD.WIDE.U32 R20, R21, 0x4, R18 ;  /* 0x0000000415147825 */ /* 0x000fcc00078e0012 */
[----:B------:R-:W4:Y:S01]  /*11d0*/  LDG.E R20, desc[UR8][R20.64] ;  /* 0x0000000814147981 */ /* 0x000f22000c1e1900 */
[----:B--2---:R-:W-:-:S04]  /*11e0*/  FSETP.GT.AND P2, PT, R23, R34, PT ;  /* 0x000000221700720b */ /* 0x004fc80003f44000 */
[----:B------:R-:W-:Y:S02]  /*11f0*/  FSEL R23, R23, R34, P2 ;  /* 0x0000002217177208 */ /* 0x000fe40001000000 */
[----:B------:R-:W-:Y:S02]  /*1200*/  SEL R9, R12, R9, P2 ;  /* 0x000000090c097207 */ /* 0x000fe40001000000 */
[----:B---3--:R-:W-:-:S04]  /*1210*/  FSETP.GT.AND P3, PT, R26, R23, PT ;  /* 0x000000171a00720b */ /* 0x008fc80003f64000 */
[----:B------:R-:W-:-:S04]  /*1220*/  FSEL R26, R26, R23, P3 ;  /* 0x000000171a1a7208 */ /* 0x000fc80001800000 */
[----:B------:R-:W-:-:S04]  /*1230*/  FSETP.GT.AND P4, PT, R27, R26, PT ;  /* 0x0000001a1b00720b */ /* 0x000fc80003f84000 */
[----:B------:R-:W-:Y:S01]  /*1240*/  FSEL R27, R27, R26, P4 ;  /* 0x0000001a1b1b7208 */ /* 0x000fe20002000000 */
[----:B------:R-:W-:-:S03]  /*1250*/  @P3 VIADD R9, R12, 0x1 ;  /* 0x000000010c093836 */ /* 0x000fc60000000000 */
[----:B------:R-:W-:-:S04]  /*1260*/  FSETP.GT.AND P5, PT, R24, R27, PT ;  /* 0x0000001b1800720b */ /* 0x000fc80003fa4000 */
[----:B------:R-:W-:Y:S02]  /*1270*/  FSEL R24, R24, R27, P5 ;  /* 0x0000001b18187208 */ /* 0x000fe40002800000 */
[----:B------:R-:W-:Y:S02]  /*1280*/  @P4 IADD3 R9, PT, PT, R12, 0x2, RZ ;  /* 0x000000020c094810 */ /* 0x000fe40007ffe0ff */
[----:B------:R-:W-:-:S04]  /*1290*/  FSETP.GT.AND P1, PT, R11, R24, PT ;  /* 0x000000180b00720b */ /* 0x000fc80003f24000 */
[----:B------:R-:W-:Y:S01]  /*12a0*/  FSEL R11, R11, R24, P1 ;  /* 0x000000180b0b7208 */ /* 0x000fe20000800000 */
[----:B------:R-:W-:-:S03]  /*12b0*/  @P5 VIADD R9, R12, 0x3 ;  /* 0x000000030c095836 */ /* 0x000fc60000000000 */
[----:B------:R-:W-:-:S04]  /*12c0*/  FSETP.GT.AND P0, PT, R14, R11, PT ;  /* 0x0000000b0e00720b */ /* 0x000fc80003f04000 */
[----:B------:R-:W-:Y:S02]  /*12d0*/  FSEL R11, R14, R11, P0 ;  /* 0x0000000b0e0b7208 */ /* 0x000fe40000000000 */
[----:B------:R-:W-:Y:S02]  /*12e0*/  @P1 IADD3 R9, PT, PT, R12, 0x4, RZ ;  /* 0x000000040c091810 */ /* 0x000fe40007ffe0ff */
[----:B----4-:R-:W-:-:S04]  /*12f0*/  FSETP.GT.AND P2, PT, R16, R11, PT ;  /* 0x0000000b1000720b */ /* 0x010fc80003f44000 */
[----:B------:R-:W-:Y:S01]  /*1300*/  FSEL R11, R16, R11, P2 ;  /* 0x0000000b100b7208 */ /* 0x000fe20001000000 */
[----:B------:R-:W-:-:S03]  /*1310*/  @P0 VIADD R9, R12, 0x5 ;  /* 0x000000050c090836 */ /* 0x000fc60000000000 */
[----:B------:R-:W-:-:S04]  /*1320*/  FSETP.GT.AND P3, PT, R20, R11, PT ;  /* 0x0000000b1400720b */ /* 0x000fc80003f64000 */
[----:B------:R-:W-:Y:S02]  /*1330*/  FSEL R34, R20, R11, P3 ;  /* 0x0000000b14227208 */ /* 0x000fe40001800000 */
[----:B------:R-:W-:-:S07]  /*1340*/  @P2 IADD3 R9, PT, PT, R12, 0x6, RZ ;  /* 0x000000060c092810 */ /* 0x000fce0007ffe0ff */
[C---:B------:R-:W-:Y:S01]  /*1350*/  @P3 VIADD R9, R12.reuse, 0x7 ;  /* 0x000000070c093836 */ /* 0x040fe20000000000 */
[----:B------:R-:W-:-:S07]  /*1360*/  IADD3 R12, PT, PT, R12, 0x8, RZ ;  /* 0x000000080c0c7810 */ /* 0x000fce0007ffe0ff */
.L_x_4:
[----:B------:R-:W-:Y:S05]  /*1370*/  BRA.U !UP1, `(.L_x_3) ;  /* 0x0000000109b47547 */ /* 0x000fea000b800000 */
[----:B------:R-:W-:Y:S02]  /*1380*/  UISETP.GE.U32.AND UP0, UPT, UR6, 0x4, UPT ;  /* 0x000000040600788c */ /* 0x000fe4000bf06070 */
[----:B------:R-:W-:-:S04]  /*1390*/  ULOP3.LUT UR4, UR4, 0x3, URZ, 0xc0, !UPT ;  /* 0x0000000304047892 */ /* 0x000fc8000f8ec0ff */
[----:B------:R-:W-:-:S03]  /*13a0*/  UISETP.NE.AND UP1, UPT, UR4, URZ, UPT ;  /* 0x000000ff0400728c */ /* 0x000fc6000bf25270 */
[----:B------:R-:W-:Y:S08]  /*13b0*/  BRA.U !UP0, `(.L_x_5) ;  /* 0x0000000108687547 */ /* 0x000ff0000b800000 */
[----:B------:R-:W-:-:S04]  /*13c0*/  IMAD.IADD R13, R12, 0x1, R13 ;  /* 0x000000010c0d7824 */ /* 0x000fc800078e020d */
[----:B------:R-:W-:-:S04]  /*13d0*/  IMAD R13, R13, UR5, R22 ;  /* 0x000000050d0d7c24 */ /* 0x000fc8000f8e0216 */
[C---:B------:R-:W-:Y:S01]  /*13e0*/  IMAD.WIDE.U32 R10, R13.reuse, 0x4, R18 ;  /* 0x000000040d0a7825 */ /* 0x040fe200078e0012 */
[----:B------:R-:W-:-:S05]  /*13f0*/  IADD3 R13, PT, PT, R13, UR5, RZ ;  /* 0x000000050d0d7c10 */ /* 0x000fca000fffe0ff */
[----:B------:R-:W2:Y:S01]  /*1400*/  LDG.E R11, desc[UR8][R10.64] ;  /* 0x000000080a0b7981 */ /* 0x000ea2000c1e1900 */
[----:B------:R-:W-:-:S04]  /*1410*/  IMAD.WIDE.U32 R14, R13, 0x4, R18 ;  /* 0x000000040d0e7825 */ /* 0x000fc800078e0012 */
[----:B------:R-:W-:Y:S02]  /*1420*/  VIADD R13, R13, UR5 ;  /* 0x000000050d0d7c36 */ /* 0x000fe40008000000 */
[----:B------:R-:W3:Y:S02]  /*1430*/  LDG.E R15, desc[UR8][R14.64] ;  /* 0x000000080e0f7981 */ /* 0x000ee4000c1e1900 */
[C---:B------:R-:W-:Y:S01]  /*1440*/  IMAD.WIDE.U32 R16, R13.reuse, 0x4, R18 ;  /* 0x000000040d107825 */ /* 0x040fe200078e0012 */
[----:B------:R-:W-:-:S05]  /*1450*/  IADD3 R21, PT, PT, R13, UR5, RZ ;  /* 0x000000050d157c10 */ /* 0x000fca000fffe0ff */
        /* <DEDUP_REMOVED lines=16> */
.L_x_5:
[----:B------:R-:W-:Y:S05]  /*1560*/  BRA.U !UP1, `(.L_x_3) ;  /* 0x0000000109387547 */ /* 0x000fea000b800000 */
[----:B------:R-:W-:Y:S01]  /*1570*/  IADD3 R10, PT, PT, R12, 0x5, R5 ;  /* 0x000000050c0a7810 */ /* 0x000fe20007ffe005 */
[----:B------:R-:W-:-:S04]  /*1580*/  UIADD3 UR4, UPT, UPT, -UR4, URZ, URZ ;  /* 0x000000ff04047290 */ /* 0x000fc8000fffe1ff */
[----:B------:R-:W-:-:S04]  /*1590*/  IMAD R3, R10, UR11, R3 ;  /* 0x0000000b0a037c24 */ /* 0x000fc8000f8e0203 */
[----:B------:R-:W-:-:S07]  /*15a0*/  IMAD R3, R3, UR10, R4 ;  /* 0x0000000a03037c24 */ /* 0x000fce000f8e0204 */
.L_x_6:
[----:B------:R-:W-:-:S06]  /*15b0*/  IMAD.WIDE.U32 R4, R3, 0x4, R18 ;  /* 0x0000000403047825 */ /* 0x000fcc00078e0012 */
[----:B------:R-:W2:Y:S01]  /*15c0*/  LDG.E R5, desc[UR8][R4.64] ;  /* 0x0000000804057981 */ /* 0x000ea2000c1e1900 */
[----:B------:R-:W-:Y:S01]  /*15d0*/  UIADD3 UR4, UPT, UPT, UR4, 0x1, URZ ;  /* 0x0000000104047890 */ /* 0x000fe2000fffe0ff */
[----:B------:R-:W-:-:S03]  /*15e0*/  VIADD R3, R3, UR5 ;  /* 0x0000000503037c36 */ /* 0x000fc60008000000 */
[----:B------:R-:W-:Y:S01]  /*15f0*/  UISETP.NE.AND UP0, UPT, UR4, URZ, UPT ;  /* 0x000000ff0400728c */ /* 0x000fe2000bf05270 */
[----:B--2---:R-:W-:-:S04]  /*1600*/  FSETP.GT.AND P0, PT, R5, R34, PT ;  /* 0x000000220500720b */ /* 0x004fc80003f04000 */
[C---:B------:R-:W-:Y:S02]  /*1610*/  SEL R9, R12.reuse, R9, P0 ;  /* 0x000000090c097207 */ /* 0x040fe40000000000 */
[----:B------:R-:W-:Y:S02]  /*1620*/  FSEL R34, R5, R34, P0 ;  /* 0x0000002205227208 */ /* 0x000fe40000000000 */
[----:B------:R-:W-:Y:S01]  /*1630*/  IADD3 R12, PT, PT, R12, 0x1, RZ ;  /* 0x000000010c0c7810 */ /* 0x000fe20007ffe0ff */
[----:B------:R-:W-:Y:S06]  /*1640*/  BRA.U UP0, `(.L_x_6) ;  /* 0xfffffffd00d87547 */ /* 0x000fec000b83ffff */
.L_x_3:
[----:B------:R-:W-:-:S07]  /*1650*/  I2FP.F32.S32 R9, R9 ;  /* 0x0000000900097245 */ /* 0x000fce0000201400 */
.L_x_0:
[----:B------:R-:W0:Y:S01]  /*1660*/  S2R R3, SR_LANEID ;  /* 0x0000000000037919 */ /* 0x000e220000000000 */
[----:B------:R-:W-:Y:S01]  /*1670*/  VOTEU.ANY UR4, UPT, PT ;  /* 0x0000000000047886 */ /* 0x000fe200038e0100 */
[----:B------:R-:W1:Y:S01]  /*1680*/  LDC.64 R10, c[0x0][0x390] ;  /* 0x0000e400ff0a7b82 */ /* 0x000e620000000a00 */
[----:B------:R-:W0:Y:S01]  /*1690*/  FLO.U32 R14, UR4 ;  /* 0x00000004000e7d00 */ /* 0x000e2200080e0000 */
[----:B------:R-:W-:-:S06]  /*16a0*/  I2FP.F32.U32 R13, UR10 ;  /* 0x0000000a000d7c45 */ /* 0x000fcc0008201000 */
[----:B------:R-:W2:Y:S01]  /*16b0*/  LDC.64 R4, c[0x0][0x388] ;  /* 0x0000e200ff047b82 */ /* 0x000ea20000000a00 */
[----:B------:R-:W1:Y:S01]  /*16c0*/  POPC R17, UR4 ;  /* 0x0000000400117d09 */ /* 0x000e620008000000 */
[----:B0-----:R-:W-:-:S13]  /*16d0*/  ISETP.EQ.U32.AND P0, PT, R14, R3, PT ;  /* 0x000000030e00720c */ /* 0x001fda0003f02070 */
[----:B-1----:R0:W3:Y:S01]  /*16e0*/  @P0 ATOMG.E.ADD.STRONG.GPU PT, R11, desc[UR8][R10.64], R17 ;  /* 0x800000110a0b09a8 */ /* 0x0020e200081ef108 */
[----:B------:R-:W1:Y:S01]  /*16f0*/  MUFU.RCP R12, R13 ;  /* 0x0000000d000c7308 */ /* 0x000e620000001000 */
[----:B------:R-:W-:Y:S01]  /*1700*/  BSSY.RECONVERGENT B0, `(.L_x_7) ;  /* 0x0000013000007945 */ /* 0x000fe20003800200 */
[----:B------:R-:W4:Y:S06]  /*1710*/  S2R R3, SR_LTMASK ;  /* 0x0000000000037919 */ /* 0x000f2c0000003900 */
[----:B------:R-:W-:Y:S01]  /*1720*/  FCHK P0, R0, R13 ;  /* 0x0000000d00007302 */ /* 0x000fe20000000000 */
[----:B----4-:R-:W-:Y:S01]  /*1730*/  LOP3.LUT R16, R3, UR4, RZ, 0xc0, !PT ;  /* 0x0000000403107c12 */ /* 0x010fe2000f8ec0ff */
[----:B-1----:R-:W-:-:S06]  /*1740*/  FFMA R3, -R13, R12, 1 ;  /* 0x3f8000000d037423 */ /* 0x002fcc000000010c */
[----:B------:R-:W1:Y:S01]  /*1750*/  POPC R19, R16 ;  /* 0x0000001000137309 */ /* 0x000e620000000000 */
[----:B------:R-:W-:-:S04]  /*1760*/  FFMA R15, R12, R3, R12 ;  /* 0x000000030c0f7223 */ /* 0x000fc8000000000c */
[----:B------:R-:W-:-:S04]  /*1770*/  FFMA R12, R0, R15, RZ ;  /* 0x0000000f000c7223 */ /* 0x000fc800000000ff */
[----:B0-----:R-:W-:-:S04]  /*1780*/  FFMA R10, -R13, R12, R0 ;  /* 0x0000000c0d0a7223 */ /* 0x001fc80000000100 */
[----:B------:R-:W-:Y:S01]  /*1790*/  FFMA R15, R15, R10, R12 ;  /* 0x0000000a0f0f7223 */ /* 0x000fe2000000000c */
[----:B---3--:R-:W1:Y:S02]  /*17a0*/  SHFL.IDX PT, R14, R11, R14, 0x1f ;  /* 0x00001f0e0b0e7589 */ /* 0x008e6400000e0000 */
[----:B-1----:R-:W-:-:S04]  /*17b0*/  IMAD.IADD R3, R14, 0x1, R19 ;  /* 0x000000010e037824 */ /* 0x002fc800078e0213 */
[----:B------:R-:W-:-:S04]  /*17c0*/  IMAD R3, R3, 0x7, RZ ;  /* 0x0000000703037824 */ /* 0x000fc800078e02ff */
[----:B--2---:R-:W-:Y:S01]  /*17d0*/  IMAD.WIDE R4, R3, 0x4, R4 ;  /* 0x0000000403047825 */ /* 0x004fe200078e0204 */
[----:B------:R-:W-:Y:S06]  /*17e0*/  @!P0 BRA `(.L_x_8) ;  /* 0x0000000000108947 */ /* 0x000fec0003800000 */
[----:B------:R-:W-:Y:S02]  /*17f0*/  MOV R3, R13 ;  /* 0x0000000d00037202 */ /* 0x000fe40000000f00 */
[----:B------:R-:W-:-:S07]  /*1800*/  MOV R10, 0x1820 ;  /* 0x00001820000a7802 */ /* 0x000fce0000000f00 */
[----:B-----5:R-:W-:Y:S05]  /*1810*/  CALL.REL.NOINC `($__internal_0_$__cuda_sm3x_div_rn_noftz_f32_slowpath) ;  /* 0x0000000000687944 */ /* 0x020fea0003c00000 */
[----:B------:R-:W-:-:S07]  /*1820*/  IMAD.MOV.U32 R15, RZ, RZ, R13 ;  /* 0x000000ffff0f7224 */ /* 0x000fce00078e000d */
.L_x_8:
[----:B------:R-:W-:Y:S05]  /*1830*/  BSYNC.RECONVERGENT B0 ;  /* 0x0000000000007941 */ /* 0x000fea0003800200 */
.L_x_7:
[----:B------:R-:W0:Y:S01]  /*1840*/  LDCU UR4, c[0x0][0x3a4] ;  /* 0x00007480ff0477ac */ /* 0x000e220008000800 */
[----:B------:R1:W-:Y:S01]  /*1850*/  STG.E desc[UR8][R4.64], R15 ;  /* 0x0000000f04007986 */ /* 0x0003e2000c101908 */
[----:B------:R-:W-:Y:S01]  /*1860*/  BSSY.RECONVERGENT B0, `(.L_x_9) ;  /* 0x000000e000007945 */ /* 0x000fe20003800200 */
[----:B0-----:R-:W-:-:S04]  /*1870*/  I2FP.F32.U32 R3, UR4 ;  /* 0x0000000400037c45 */ /* 0x001fc80008201000 */
[----:B------:R-:W0:Y:S08]  /*1880*/  MUFU.RCP R0, R3 ;  /* 0x0000000300007308 */ /* 0x000e300000001000 */
[----:B------:R-:W2:Y:S01]  /*1890*/  FCHK P0, R2, R3 ;  /* 0x0000000302007302 */ /* 0x000ea20000000000 */
[----:B0-----:R-:W-:-:S04]  /*18a0*/  FFMA R11, -R3, R0, 1 ;  /* 0x3f800000030b7423 */ /* 0x001fc80000000100 */
[----:B------:R-:W-:-:S04]  /*18b0*/  FFMA R11, R0, R11, R0 ;  /* 0x0000000b000b7223 */ /* 0x000fc80000000000 */
[----:B------:R-:W-:-:S04]  /*18c0*/  FFMA R0, R2, R11, RZ ;  /* 0x0000000b02007223 */ /* 0x000fc800000000ff */
[----:B------:R-:W-:-:S04]  /*18d0*/  FFMA R10, -R3, R0, R2 ;  /* 0x00000000030a7223 */ /* 0x000fc80000000102 */
[----:B------:R-:W-:Y:S01]  /*18e0*/  FFMA R11, R11, R10, R0 ;  /* 0x0000000a0b0b7223 */ /* 0x000fe20000000000 */
[----:B-12---:R-:W-:Y:S06]  /*18f0*/  @!P0 BRA `(.L_x_10) ;  /* 0x0000000000108947 */ /* 0x006fec0003800000 */
[----:B------:R-:W-:Y:S02]  /*1900*/  MOV R0, R2 ;  /* 0x0000000200007202 */ /* 0x000fe40000000f00 */
[----:B------:R-:W-:-:S07]  /*1910*/  MOV R10, 0x1930 ;  /* 0x00001930000a7802 */ /* 0x000fce0000000f00 */
[----:B-----5:R-:W-:Y:S05]  /*1920*/  CALL.REL.NOINC `($__internal_0_$__cuda_sm3x_div_rn_noftz_f32_slowpath) ;  /* 0x0000000000247944 */ /* 0x020fea0003c00000 */
[----:B------:R-:W-:-:S07]  /*1930*/  IMAD.MOV.U32 R11, RZ, RZ, R13 ;  /* 0x000000ffff0b7224 */ /* 0x000fce00078e000d */
.L_x_10:
[----:B------:R-:W-:Y:S05]  /*1940*/  BSYNC.RECONVERGENT B0 ;  /* 0x0000000000007941 */ /* 0x000fea0003800200 */
.L_x_9:
[----:B------:R-:W-:Y:S04]  /*1950*/  STG.E desc[UR8][R4.64+0x4], R11 ;  /* 0x0000040b04007986 */ /* 0x000fe8000c101908 */
[----:B------:R-:W-:Y:S04]  /*1960*/  STG.E desc[UR8][R4.64+0x8], R7 ;  /* 0x0000080704007986 */ /* 0x000fe8000c101908 */
[----:B------:R-:W-:Y:S04]  /*1970*/  STG.E desc[UR8][R4.64+0xc], R8 ;  /* 0x00000c0804007986 */ /* 0x000fe8000c101908 */
[----:B------:R-:W-:Y:S04]  /*1980*/  STG.E desc[UR8][R4.64+0x10], R34 ;  /* 0x0000102204007986 */ /* 0x000fe8000c101908 */
[----:B------:R-:W-:Y:S04]  /*1990*/  STG.E desc[UR8][R4.64+0x14], R9 ;  /* 0x0000140904007986 */ /* 0x000fe8000c101908 */
[----:B-----5:R-:W-:Y:S01]  /*19a0*/  STG.E desc[UR8][R4.64+0x18], R6 ;  /* 0x0000180604007986 */ /* 0x020fe2000c101908 */
[----:B------:R-:W-:Y:S05]  /*19b0*/  EXIT ;  /* 0x000000000000794d */ /* 0x000fea0003800000 */
        .weak           $__internal_0_$__cuda_sm3x_div_rn_noftz_f32_slowpath
        .type           $__internal_0_$__cuda_sm3x_div_rn_noftz_f32_slowpath,@function
        .size           $__internal_0_$__cuda_sm3x_div_rn_noftz_f32_slowpath,(.L_x_23 - $__internal_0_$__cuda_sm3x_div_rn_noftz_f32_slowpath)
$__internal_0_$__cuda_sm3x_div_rn_noftz_f32_slowpath:
[----:B------:R-:W-:Y:S01]  /*19c0*/  SHF.R.U32.HI R12, RZ, 0x17, R3 ;  /* 0x00000017ff0c7819 */ /* 0x000fe20000011603 */
[----:B------:R-:W-:Y:S01]  /*19d0*/  BSSY.RECONVERGENT B1, `(.L_x_11) ;  /* 0x0000062000017945 */ /* 0x000fe20003800200 */
[----:B------:R-:W-:Y:S02]  /*19e0*/  SHF.R.U32.HI R11, RZ, 0x17, R0 ;  /* 0x00000017ff0b7819 */ /* 0x000fe40000011600 */
[----:B------:R-:W-:Y:S02]  /*19f0*/  LOP3.LUT R16, R12, 0xff, RZ, 0xc0, !PT ;  /* 0x000000ff0c107812 */ /* 0x000fe400078ec0ff */
[----:B------:R-:W-:Y:S02]  /*1a00*/  LOP3.LUT R14, R11, 0xff, RZ, 0xc0, !PT ;  /* 0x000000ff0b0e7812 */ /* 0x000fe400078ec0ff */
[----:B------:R-:W-:-:S03]  /*1a10*/  IADD3 R13, PT, PT, R16, -0x1, RZ ;  /* 0xffffffff100d7810 */ /* 0x000fc60007ffe0ff */
[----:B------:R-:W-:Y:S01]  /*1a20*/  VIADD R12, R14, 0xffffffff ;  /* 0xffffffff0e0c7836 */ /* 0x000fe20000000000 */
[----:B------:R-:W-:-:S04]  /*1a30*/  ISETP.GT.U32.AND P0, PT, R13, 0xfd, PT ;  /* 0x000000fd0d00780c */ /* 0x000fc80003f04070 */
[----:B------:R-:W-:-:S13]  /*1a40*/  ISETP.GT.U32.OR P0, PT, R12, 0xfd, P0 ;  /* 0x000000fd0c00780c */ /* 0x000fda0000704470 */
[----:B------:R-:W-:Y:S01]  /*1a50*/  @!P0 MOV R11, RZ ;  /* 0x000000ff000b8202 */ /* 0x000fe20000000f00 */
[----:B------:R-:W-:Y:S06]  /*1a60*/  @!P0 BRA `(.L_x_12) ;  /* 0x00000000005c8947 */ /* 0x000fec0003800000 */
[----:B------:R-:W-:Y:S02]  /*1a70*/  FSETP.GTU.FTZ.AND P0, PT, |R0|, +INF , PT ;  /* 0x7f8000000000780b */ /* 0x000fe40003f1c200 */
[----:B------:R-:W-:-:S04]  /*1a80*/  FSETP.GTU.FTZ.AND P1, PT, |R3|, +INF , PT ;  /* 0x7f8000000300780b */ /* 0x000fc80003f3c200 */
[----:B------:R-:W-:-:S13]  /*1a90*/  PLOP3.LUT P0, PT, P0, P1, PT, 0xf8, 0x8f ;  /* 0x00000000008f781c */ /* 0x000fda0000703f70 */
[----:B------:R-:W-:Y:S05]  /*1aa0*/  @P0 BRA `(.L_x_13) ;  /* 0x00000004004c0947 */ /* 0x000fea0003800000 */
[----:B------:R-:W-:-:S13]  /*1ab0*/  LOP3.LUT P0, RZ, R3, 0x7fffffff, R0, 0xc8, !PT ;  /* 0x7fffffff03ff7812 */ /* 0x000fda000780c800 */
[----:B------:R-:W-:Y:S05]  /*1ac0*/  @!P0 BRA `(.L_x_14) ;  /* 0x00000004003c8947 */ /* 0x000fea0003800000 */
[C---:B------:R-:W-:Y:S02]  /*1ad0*/  FSETP.NEU.FTZ.AND P0, PT, |R0|.reuse, +INF , PT ;  /* 0x7f8000000000780b */ /* 0x040fe40003f1d200 */
[----:B------:R-:W-:Y:S02]  /*1ae0*/  FSETP.NEU.FTZ.AND P2, PT, |R3|, +INF , PT ;  /* 0x7f8000000300780b */ /* 0x000fe40003f5d200 */
[----:B------:R-:W-:-:S11]  /*1af0*/  FSETP.NEU.FTZ.AND P1, PT, |R0|, +INF , PT ;  /* 0x7f8000000000780b */ /* 0x000fd60003f3d200 */
[----:B------:R-:W-:Y:S05]  /*1b00*/  @!P2 BRA !P0, `(.L_x_14) ;  /* 0x00000004002ca947 */ /* 0x000fea0004000000 */
[----:B------:R-:W-:-:S04]  /*1b10*/  LOP3.LUT P0, RZ, R0, 0x7fffffff, RZ, 0xc0, !PT ;  /* 0x7fffffff00ff7812 */ /* 0x000fc8000780c0ff */
[----:B------:R-:W-:-:S13]  /*1b20*/  PLOP3.LUT P0, PT, P2, P0, PT, 0x2f, 0xf2 ;  /* 0x0000000000f2781c */ /* 0x000fda0001700577 */
[----:B------:R-:W-:Y:S05]  /*1b30*/  @P0 BRA `(.L_x_15) ;  /* 0x0000000400180947 */ /* 0x000fea0003800000 */
[----:B------:R-:W-:-:S04]  /*1b40*/  LOP3.LUT P0, RZ, R3, 0x7fffffff, RZ, 0xc0, !PT ;  /* 0x7fffffff03ff7812 */ /* 0x000fc8000780c0ff */
[----:B------:R-:W-:-:S13]  /*1b50*/  PLOP3.LUT P0, PT, P1, P0, PT, 0x2f, 0xf2 ;  /* 0x0000000000f2781c */ /* 0x000fda0000f00577 */
[----:B------:R-:W-:Y:S05]  /*1b60*/  @P0 BRA `(.L_x_16) ;  /* 0x0000000400000947 */ /* 0x000fea0003800000 */
[----:B------:R-:W-:Y:S02]  /*1b70*/  ISETP.GE.AND P0, PT, R12, RZ, PT ;  /* 0x000000ff0c00720c */ /* 0x000fe40003f06270 */
[----:B------:R-:W-:-:S11]  /*1b80*/  ISETP.GE.AND P1, PT, R13, RZ, PT ;  /* 0x000000ff0d00720c */ /* 0x000fd60003f26270 */
[----:B------:R-:W-:Y:S01]  /*1b90*/  @P0 IMAD.MOV.U32 R11, RZ, RZ, RZ ;  /* 0x000000ffff0b0224 */ /* 0x000fe200078e00ff */
[----:B------:R-:W-:Y:S01]  /*1ba0*/  @!P0 MOV R11, 0xffffffc0 ;  /* 0xffffffc0000b8802 */ /* 0x000fe20000000f00 */
[----:B------:R-:W-:Y:S01]  /*1bb0*/  @!P0 FFMA R0, R0, 1.84467440737095516160e+19, RZ ;  /* 0x5f80000000008823 */ /* 0x000fe200000000ff */
[----:B------:R-:W-:-:S03]  /*1bc0*/  @!P1 FFMA R3, R3, 1.84467440737095516160e+19, RZ ;  /* 0x5f80000003039823 */ /* 0x000fc600000000ff */
[----:B------:R-:W-:-:S07]  /*1bd0*/  @!P1 VIADD R11, R11, 0x40 ;  /* 0x000000400b0b9836 */ /* 0x000fce0000000000 */
.L_x_12:
[----:B------:R-:W-:Y:S01]  /*1be0*/  LEA R12, R16, 0xc0800000, 0x17 ;  /* 0xc0800000100c7811 */ /* 0x000fe200078eb8ff */
[----:B------:R-:W-:Y:S03]  /*1bf0*/  BSSY.RECONVERGENT B2, `(.L_x_17) ;  /* 0x0000036000027945 */ /* 0x000fe60003800200 */
[----:B------:R-:W-:Y:S01]  /*1c00*/  IADD3 R12, PT, PT, -R12, R3, RZ ;  /* 0x000000030c0c7210 */ /* 0x000fe20007ffe1ff */
[----:B------:R-:W-:-:S03]  /*1c10*/  VIADD R3, R14, 0xffffff81 ;  /* 0xffffff810e037836 */ /* 0x000fc60000000000 */
[----:B------:R0:W1:Y:S01]  /*1c20*/  MUFU.RCP R13, R12 ;  /* 0x0000000c000d7308 */ /* 0x0000620000001000 */
[----:B------:R-:W-:Y:S01]  /*1c30*/  FADD.FTZ R15, -R12, -RZ ;  /* 0x800000ff0c0f7221 */ /* 0x000fe20000010100 */
[C---:B------:R-:W-:Y:S01]  /*1c40*/  IMAD R0, R3.reuse, -0x800000, R0 ;  /* 0xff80000003007824 */ /* 0x040fe200078e0200 */
[----:B0-----:R-:W-:-:S04]  /*1c50*/  IADD3 R12, PT, PT, R3, 0x7f, -R16 ;  /* 0x0000007f030c7810 */ /* 0x001fc80007ffe810 */
[----:B------:R-:W-:Y:S01]  /*1c60*/  IADD3 R12, PT, PT, R12, R11, RZ ;  /* 0x0000000b0c0c7210 */ /* 0x000fe20007ffe0ff */
[----:B-1----:R-:W-:-:S04]  /*1c70*/  FFMA R14, R13, R15, 1 ;  /* 0x3f8000000d0e7423 */ /* 0x002fc8000000000f */
[----:B------:R-:W-:-:S04]  /*1c80*/  FFMA R18, R13, R14, R13 ;  /* 0x0000000e0d127223 */ /* 0x000fc8000000000d */
[----:B------:R-:W-:-:S04]  /*1c90*/  FFMA R13, R0, R18, RZ ;  /* 0x00000012000d7223 */ /* 0x000fc800000000ff */
[----:B------:R-:W-:-:S04]  /*1ca0*/  FFMA R14, R15, R13, R0 ;  /* 0x0000000d0f0e7223 */ /* 0x000fc80000000000 */
[----:B------:R-:W-:-:S04]  /*1cb0*/  FFMA R17, R18, R14, R13 ;  /* 0x0000000e12117223 */ /* 0x000fc8000000000d */
[----:B------:R-:W-:-:S04]  /*1cc0*/  FFMA R14, R15, R17, R0 ;  /* 0x000000110f0e7223 */ /* 0x000fc80000000000 */
[----:B------:R-:W-:-:S05]  /*1cd0*/  FFMA R13, R18, R14, R17 ;  /* 0x0000000e120d7223 */ /* 0x000fca0000000011 */
[----:B------:R-:W-:-:S04]  /*1ce0*/  SHF.R.U32.HI R0, RZ, 0x17, R13 ;  /* 0x00000017ff007819 */ /* 0x000fc8000001160d */
[----:B------:R-:W-:-:S05]  /*1cf0*/  LOP3.LUT R0, R0, 0xff, RZ, 0xc0, !PT ;  /* 0x000000ff00007812 */ /* 0x000fca00078ec0ff */
[----:B------:R-:W-:-:S05]  /*1d00*/  IMAD.IADD R15, R0, 0x1, R12 ;  /* 0x00000001000f7824 */ /* 0x000fca00078e020c */
[----:B------:R-:W-:-:S04]  /*1d10*/  IADD3 R0, PT, PT, R15, -0x1, RZ ;  /* 0xffffffff0f007810 */ /* 0x000fc80007ffe0ff */
[----:B------:R-:W-:-:S13]  /*1d20*/  ISETP.GE.U32.AND P0, PT, R0, 0xfe, PT ;  /* 0x000000fe0000780c */ /* 0x000fda0003f06070 */
[----:B------:R-:W-:Y:S05]  /*1d30*/  @!P0 BRA `(.L_x_18) ;  /* 0x0000000000808947 */ /* 0x000fea0003800000 */
[----:B------:R-:W-:-:S13]  /*1d40*/  ISETP.GT.AND P0, PT, R15, 0xfe, PT ;  /* 0x000000fe0f00780c */ /* 0x000fda0003f04270 */
[----:B------:R-:W-:Y:S05]  /*1d50*/  @P0 BRA `(.L_x_19) ;  /* 0x00000000006c0947 */ /* 0x000fea0003800000 */
[----:B------:R-:W-:-:S13]  /*1d60*/  ISETP.GE.AND P0, PT, R15, 0x1, PT ;  /* 0x000000010f00780c */ /* 0x000fda0003f06270 */
[----:B------:R-:W-:Y:S05]  /*1d70*/  @P0 BRA `(.L_x_20) ;  /* 0x0000000000740947 */ /* 0x000fea0003800000 */
[----:B------:R-:W-:Y:S02]  /*1d80*/  ISETP.GE.AND P0, PT, R15, -0x18, PT ;  /* 0xffffffe80f00780c */ /* 0x000fe40003f06270 */
[----:B------:R-:W-:-:S11]  /*1d90*/  LOP3.LUT R13, R13, 0x80000000, RZ, 0xc0, !PT ;  /* 0x800000000d0d7812 */ /* 0x000fd600078ec0ff */
[----:B------:R-:W-:Y:S05]  /*1da0*/  @!P0 BRA `(.L_x_20) ;  /* 0x0000000000688947 */ /* 0x000fea0003800000 */
[CCC-:B------:R-:W-:Y:S01]  /*1db0*/  FFMA.RZ R0, R18.reuse, R14.reuse, R17.reuse ;  /* 0x0000000e12007223 */ /* 0x1c0fe2000000c011 */
[C---:B------:R-:W-:Y:S02]  /*1dc0*/  VIADD R12, R15.reuse, 0x20 ;  /* 0x000000200f0c7836 */ /* 0x040fe40000000000 */
[-CC-:B------:R-:W-:Y:S01]  /*1dd0*/  FFMA.RM R3, R18, R14.reuse, R17.reuse ;  /* 0x0000000e12037223 */ /* 0x180fe20000004011 */
[C---:B------:R-:W-:Y:S02]  /*1de0*/  ISETP.NE.AND P2, PT, R15.reuse, RZ, PT ;  /* 0x000000ff0f00720c */ /* 0x040fe40003f45270 */
[----:B------:R-:W-:Y:S01]  /*1df0*/  LOP3.LUT R11, R0, 0x7fffff, RZ, 0xc0, !PT ;  /* 0x007fffff000b7812 */ /* 0x000fe200078ec0ff */
[----:B------:R-:W-:Y:S01]  /*1e00*/  FFMA.RP R0, R18, R14, R17 ;  /* 0x0000000e12007223 */ /* 0x000fe20000008011 */
[----:B------:R-:W-:Y:S02]  /*1e10*/  ISETP.NE.AND P1, PT, R15, RZ, PT ;  /* 0x000000ff0f00720c */ /* 0x000fe40003f25270 */
[----:B------:R-:W-:-:S02]  /*1e20*/  LOP3.LUT R11, R11, 0x800000, RZ, 0xfc, !PT ;  /* 0x008000000b0b7812 */ /* 0x000fc400078efcff */
[----:B------:R-:W-:Y:S02]  /*1e30*/  IADD3 R14, PT, PT, -R15, RZ, RZ ;  /* 0x000000ff0f0e7210 */ /* 0x000fe40007ffe1ff */
[----:B------:R-:W-:Y:S02]  /*1e40*/  SHF.L.U32 R12, R11, R12, RZ ;  /* 0x0000000c0b0c7219 */ /* 0x000fe400000006ff */
[----:B------:R-:W-:Y:S02]  /*1e50*/  FSETP.NEU.FTZ.AND P0, PT, R0, R3, PT ;  /* 0x000000030000720b */ /* 0x000fe40003f1d000 */
[----:B------:R-:W-:Y:S02]  /*1e60*/  SEL R0, R14, RZ, P2 ;  /* 0x000000ff0e007207 */ /* 0x000fe40001000000 */
[----:B------:R-:W-:Y:S02]  /*1e70*/  ISETP.NE.AND P1, PT, R12, RZ, P1 ;  /* 0x000000ff0c00720c */ /* 0x000fe40000f25270 */
[----:B------:R-:W-:-:S02]  /*1e80*/  SHF.R.U32.HI R0, RZ, R0, R11 ;  /* 0x00000000ff007219 */ /* 0x000fc4000001160b */
[----:B------:R-:W-:Y:S02]  /*1e90*/  PLOP3.LUT P0, PT, P0, P1, PT, 0xf8, 0x8f ;  /* 0x00000000008f781c */ /* 0x000fe40000703f70 */
[----:B------:R-:W-:Y:S02]  /*1ea0*/  SHF.R.U32.HI R12, RZ, 0x1, R0 ;  /* 0x00000001ff0c7819 */ /* 0x000fe40000011600 */
[----:B------:R-:W-:-:S04]  /*1eb0*/  SEL R3, RZ, 0x1, !P0 ;  /* 0x00000001ff037807 */ /* 0x000fc80004000000 */
[----:B------:R-:W-:-:S04]  /*1ec0*/  LOP3.LUT R3, R3, 0x1, R12, 0xf8, !PT ;  /* 0x0000000103037812 */ /* 0x000fc800078ef80c */
[----:B------:R-:W-:-:S05]  /*1ed0*/  LOP3.LUT R3, R3, R0, RZ, 0xc0, !PT ;  /* 0x0000000003037212 */ /* 0x000fca00078ec0ff */
[----:B------:R-:W-:-:S05]  /*1ee0*/  IMAD.IADD R12, R12, 0x1, R3 ;  /* 0x000000010c0c7824 */ /* 0x000fca00078e0203 */
[----:B------:R-:W-:Y:S01]  /*1ef0*/  LOP3.LUT R13, R12, R13, RZ, 0xfc, !PT ;  /* 0x0000000d0c0d7212 */ /* 0x000fe200078efcff */
[----:B------:R-:W-:Y:S06]  /*1f00*/  BRA `(.L_x_20) ;  /* 0x0000000000107947 */ /* 0x000fec0003800000 */
.L_x_19:
[----:B------:R-:W-:-:S04]  /*1f10*/  LOP3.LUT R13, R13, 0x80000000, RZ, 0xc0, !PT ;  /* 0x800000000d0d7812 */ /* 0x000fc800078ec0ff */
[----:B------:R-:W-:Y:S01]  /*1f20*/  LOP3.LUT R13, R13, 0x7f800000, RZ, 0xfc, !PT ;  /* 0x7f8000000d0d7812 */ /* 0x000fe200078efcff */
[----:B------:R-:W-:Y:S06]  /*1f30*/  BRA `(.L_x_20) ;  /* 0x0000000000047947 */ /* 0x000fec0003800000 */
.L_x_18:
[----:B------:R-:W-:-:S07]  /*1f40*/  LEA R13, R12, R13, 0x17 ;  /* 0x0000000d0c0d7211 */ /* 0x000fce00078eb8ff */
.L_x_20:
[----:B------:R-:W-:Y:S05]  /*1f50*/  BSYNC.RECONVERGENT B2 ;  /* 0x0000000000027941 */ /* 0x000fea0003800200 */
.L_x_17:
[----:B------:R-:W-:Y:S05]  /*1f60*/  BRA `(.L_x_21) ;  /* 0x0000000000207947 */ /* 0x000fea0003800000 */
.L_x_16:
[----:B------:R-:W-:-:S04]  /*1f70*/  LOP3.LUT R0, R3, 0x80000000, R0, 0x48, !PT ;  /* 0x8000000003007812 */ /* 0x000fc800078e4800 */
[----:B------:R-:W-:Y:S01]  /*1f80*/  LOP3.LUT R13, R0, 0x7f800000, RZ, 0xfc, !PT ;  /* 0x7f800000000d7812 */ /* 0x000fe200078efcff */
[----:B------:R-:W-:Y:S06]  /*1f90*/  BRA `(.L_x_21) ;  /* 0x0000000000147947 */ /* 0x000fec0003800000 */
.L_x_15:
[----:B------:R-:W-:Y:S01]  /*1fa0*/  LOP3.LUT R13, R3, 0x80000000, R0, 0x48, !PT ;  /* 0x80000000030d7812 */ /* 0x000fe200078e4800 */
[----:B------:R-:W-:Y:S06]  /*1fb0*/  BRA `(.L_x_21) ;  /* 0x00000000000c7947 */ /* 0x000fec0003800000 */
.L_x_14:
[----:B------:R-:W0:Y:S01]  /*1fc0*/  MUFU.RSQ R13, -QNAN ;  /* 0xffc00000000d7908 */ /* 0x000e220000001400 */
[----:B------:R-:W-:Y:S05]  /*1fd0*/  BRA `(.L_x_21) ;  /* 0x0000000000047947 */ /* 0x000fea0003800000 */
.L_x_13:
[----:B------:R-:W-:-:S07]  /*1fe0*/  FADD.FTZ R13, R0, R3 ;  /* 0x00000003000d7221 */ /* 0x000fce0000010000 */
.L_x_21:
[----:B------:R-:W-:Y:S05]  /*1ff0*/  BSYNC.RECONVERGENT B1 ;  /* 0x0000000000017941 */ /* 0x000fea0003800200 */
.L_x_11:
[----:B------:R-:W-:-:S04]  /*2000*/  HFMA2 R11, -RZ, RZ, 0, 0 ;  /* 0x00000000ff0b7431 */ /* 0x000fc800000001ff */
[----:B0-----:R-:W-:Y:S05]  /*2010*/  RET.REL.NODEC R10 `(_Z15gpuYoloLayer_ncPKfPfPijjjjjjfS0_PKi) ;  /* 0xffffffdc0af87950 */ /* 0x001fea0003c3ffff */
.L_x_22:
[----:B------:R-:W-:-:S00]  /*2020*/  BRA `(.L_x_22) ;  /* 0xfffffffc00fc7947 */ /* 0x000fc0000383ffff */
[----:B------:R-:W-:-:S00]  /*2030*/  NOP ;  /* 0x0000000000007918 */ /* 0x000fc00000000000 */
        /* <DEDUP_REMOVED lines=12> */
.L_x_23:


//--------------------- .nv.shared.reserved.0     --------------------------
	.section	.nv.shared.reserved.0,"aw",@nobits
	.weak		__nv_reservedSMEM_offset_0_alias
	.size		__nv_reservedSMEM_offset_0_alias, 0, 64
	.other		__nv_reservedSMEM_offset_0_alias,@"STO_CUDA_RESERVED_SHARED STV_DEFAULT"
__nv_reservedSMEM_offset_0_alias:
	.zero		0
	.zero		64


//--------------------- .nv.constant0._Z15gpuYoloLayer_ncPKfPfPijjjjjjfS0_PKi --------------------------
	.section	.nv.constant0._Z15gpuYoloLayer_ncPKfPfPijjjjjjfS0_PKi,"a",@progbits
	.sectionflags	@""
	.align	4
.nv.constant0._Z15gpuYoloLayer_ncPKfPfPijjjjjjfS0_PKi:
	.zero		968


//--------------------- SYMBOLS --------------------------

	.type		.nv.reservedSmem.offset0,@object
	.size		.nv.reservedSmem.offset0,0x4
